// auto-generated by cutlass_sweep.gemm — config: {"arch": "sm_90", "cluster_m": 1, "cluster_n": 1, "dtype": "e4m3", "dtype_b": "e4m3", "layout": "nt", "stages": 5, "tile_k": 128, "tile_m": 128, "tile_n": 128}
#include "cutlass/cutlass.h"
#include "cutlass/gemm/collective/collective_builder.hpp"
#include "cutlass/gemm/device/gemm_universal_adapter.h"
#include "cutlass/gemm/kernel/gemm_universal.hpp"
#include "cutlass/epilogue/collective/collective_builder.hpp"

using ElemA = cutlass::float_e4m3_t;
using ElemB = cutlass::float_e4m3_t;
using ElemCD = cutlass::float_e4m3_t;
using Acc  = float;
using TileShape    = cute::Shape<cute::_128, cute::_128, cute::_128>;
using ClusterShape = cute::Shape<cute::_1, cute::_1, cute::_1>;

using CollectiveEpilogue = typename cutlass::epilogue::collective::CollectiveBuilder<
    cutlass::arch::Sm90, cutlass::arch::OpClassTensorOp,
    TileShape, ClusterShape,
    cutlass::epilogue::collective::EpilogueTileAuto,
    Acc, Acc,
    ElemCD, cutlass::layout::RowMajor, 128 / cutlass::sizeof_bits<ElemCD>::value,
    ElemCD, cutlass::layout::RowMajor, 128 / cutlass::sizeof_bits<ElemCD>::value,
    cutlass::epilogue::collective::EpilogueScheduleAuto
  >::CollectiveOp;

using CollectiveMainloop = typename cutlass::gemm::collective::CollectiveBuilder<
    cutlass::arch::Sm90, cutlass::arch::OpClassTensorOp,
    ElemA, cutlass::layout::RowMajor, 128 / cutlass::sizeof_bits<ElemA>::value,
    ElemB, cutlass::layout::ColumnMajor, 128 / cutlass::sizeof_bits<ElemB>::value,
    Acc,
    TileShape, ClusterShape,
    cutlass::gemm::collective::StageCount<5>,
    cutlass::gemm::collective::KernelScheduleAuto
  >::CollectiveOp;

using GemmKernel = cutlass::gemm::kernel::GemmUniversal<
    cute::Shape<int,int,int,int>,
    CollectiveMainloop,
    CollectiveEpilogue
>;
using Gemm = cutlass::gemm::device::GemmUniversalAdapter<GemmKernel>;

// Force the device kernel symbol into the cubin without needing a host main.
auto* _anchor = &cutlass::device_kernel<GemmKernel>;


// ===== COMPILED SASS (sm_90a) =====

	.target	sm_90a

	.elftype	@"ET_EXEC"


//--------------------- .note.nv.tkinfo           --------------------------
	.section	.note.nv.tkinfo,"",@"SHT_NOTE"
	.sectionflags	@"SHF_NOTE_NV_TKINFO"
	.tkinfo
        /*0018*/ 	.word	0x00000002
        /*0030*/ 	.string	""
        /*0030*/ 	.string	"ptxas"
        /*0030*/ 	.string	"Cuda compilation tools, release 13.0, V13.0.88"
        /*0030*/ 	.string	"Build cuda_13.0.r13.0/compiler.36424714_0"
        /*0030*/ 	.string	"-arch sm_90a -m 64 "



//--------------------- .note.nv.cuinfo           --------------------------
	.section	.note.nv.cuinfo,"",@"SHT_NOTE"
	.sectionflags	@"SHF_NOTE_NV_CUINFO"
        /*0018*/ 	.short	0x0002
        /*001a*/ 	.short	0x005a
        /*001c*/ 	.short	0x0082
	.zero		2


//--------------------- .nv.info                  --------------------------
	.section	.nv.info,"",@"SHT_CUDA_INFO"
	.align	4


	//----- nvinfo : EIATTR_REGCOUNT
	.align		4
        /*0000*/ 	.byte	0x04, 0x2f
        /*0002*/ 	.short	(.L_12 - .L_11)
	.align		4
.L_11:
        /*0004*/ 	.word	index@(_ZN7cutlass13device_kernelINS_4gemm6kernel13GemmUniversalIN4cute5tupleIJiiiiEEENS1_10collective13CollectiveMmaINS1_37MainloopSm90TmaGmmaWarpSpecializedFP8ILi5ENS5_IJNS4_1CILi1EEESB_SB_EEENS1_35KernelTmaWarpSpecializedCooperativeEEENS5_IJNSA_ILi128EEESF_SF_EEENS_12float_e4m3_tENS5_IJlSB_lEEESH_SI_NS4_8TiledMMAINS4_8MMA_AtomIJNS4_4SM904GMMA31MMA_64x128x32_F32E4M3E4M3_SS_TNILNSM_7ScaleInE1ELSO_1EEEEEENS4_6LayoutINS5_IJNSA_ILi2EEESB_SB_EEENS5_IJSB_NSA_ILi0EEESU_EEEEENS5_IJNS4_10UnderscoreESX_SX_EEEEENS4_13SM90_TMA_LOADENS4_14ComposedLayoutINS4_7SwizzleILi3ELi4ELi3EEENS4_18smem_ptr_flag_bitsILi8EEENSR_INS5_IJNSA_ILi8EEESF_EEENS5_IJSF_SB_EEEEEEEvNS4_8identityES10_S1A_vS1B_EENS_8epilogue10collective6detail29Sm90TmaWarpSpecializedAdapterINS1E_15DefaultEpilogueISH_SI_SI_NS1D_6thread17LinearCombinationISH_Li1EffLNS1I_9ScaleType4KindE0ELNS_15FloatRoundStyleE2ESH_EENS1_15EpilogueDefaultEEEEEvvEEEEvNT_6ParamsE)
        /*0008*/ 	.word	0x000000a8


	//----- nvinfo : EIATTR_FRAME_SIZE
	.align		4
.L_12:
        /*000c*/ 	.byte	0x04, 0x11
        /*000e*/ 	.short	(.L_14 - .L_13)
	.align		4
.L_13:
        /*0010*/ 	.word	index@(_ZN7cutlass13device_kernelINS_4gemm6kernel13GemmUniversalIN4cute5tupleIJiiiiEEENS1_10collective13CollectiveMmaINS1_37MainloopSm90TmaGmmaWarpSpecializedFP8ILi5ENS5_IJNS4_1CILi1EEESB_SB_EEENS1_35KernelTmaWarpSpecializedCooperativeEEENS5_IJNSA_ILi128EEESF_SF_EEENS_12float_e4m3_tENS5_IJlSB_lEEESH_SI_NS4_8TiledMMAINS4_8MMA_AtomIJNS4_4SM904GMMA31MMA_64x128x32_F32E4M3E4M3_SS_TNILNSM_7ScaleInE1ELSO_1EEEEEENS4_6LayoutINS5_IJNSA_ILi2EEESB_SB_EEENS5_IJSB_NSA_ILi0EEESU_EEEEENS5_IJNS4_10UnderscoreESX_SX_EEEEENS4_13SM90_TMA_LOADENS4_14ComposedLayoutINS4_7SwizzleILi3ELi4ELi3EEENS4_18smem_ptr_flag_bitsILi8EEENSR_INS5_IJNSA_ILi8EEESF_EEENS5_IJSF_SB_EEEEEEEvNS4_8identityES10_S1A_vS1B_EENS_8epilogue10collective6detail29Sm90TmaWarpSpecializedAdapterINS1E_15DefaultEpilogueISH_SI_SI_NS1D_6thread17LinearCombinationISH_Li1EffLNS1I_9ScaleType4KindE0ELNS_15FloatRoundStyleE2ESH_EENS1_15EpilogueDefaultEEEEEvvEEEEvNT_6ParamsE)
        /*0014*/ 	.word	0x00000000


	//----- nvinfo : EIATTR_MIN_STACK_SIZE
	.align		4
.L_14:
        /*0018*/ 	.byte	0x04, 0x12
        /*001a*/ 	.short	(.L_16 - .L_15)
	.align		4
.L_15:
        /*001c*/ 	.word	index@(_ZN7cutlass13device_kernelINS_4gemm6kernel13GemmUniversalIN4cute5tupleIJiiiiEEENS1_10collective13CollectiveMmaINS1_37MainloopSm90TmaGmmaWarpSpecializedFP8ILi5ENS5_IJNS4_1CILi1EEESB_SB_EEENS1_35KernelTmaWarpSpecializedCooperativeEEENS5_IJNSA_ILi128EEESF_SF_EEENS_12float_e4m3_tENS5_IJlSB_lEEESH_SI_NS4_8TiledMMAINS4_8MMA_AtomIJNS4_4SM904GMMA31MMA_64x128x32_F32E4M3E4M3_SS_TNILNSM_7ScaleInE1ELSO_1EEEEEENS4_6LayoutINS5_IJNSA_ILi2EEESB_SB_EEENS5_IJSB_NSA_ILi0EEESU_EEEEENS5_IJNS4_10UnderscoreESX_SX_EEEEENS4_13SM90_TMA_LOADENS4_14ComposedLayoutINS4_7SwizzleILi3ELi4ELi3EEENS4_18smem_ptr_flag_bitsILi8EEENSR_INS5_IJNSA_ILi8EEESF_EEENS5_IJSF_SB_EEEEEEEvNS4_8identityES10_S1A_vS1B_EENS_8epilogue10collective6detail29Sm90TmaWarpSpecializedAdapterINS1E_15DefaultEpilogueISH_SI_SI_NS1D_6thread17LinearCombinationISH_Li1EffLNS1I_9ScaleType4KindE0ELNS_15FloatRoundStyleE2ESH_EENS1_15EpilogueDefaultEEEEEvvEEEEvNT_6ParamsE)
        /*0020*/ 	.word	0x00000000
.L_16:


//--------------------- .nv.compat                --------------------------
	.section	.nv.compat,"",@"SHT_CUDA_COMPAT_INFO"
	.align	4
        /*0000*/ 	.byte	0x02, 0x09, 0x01, 0x00, 0x02, 0x02, 0x04, 0x00, 0x02, 0x05, 0x05, 0x00, 0x03, 0x07, 0x01, 0x01
        /*0010*/ 	.byte	0x02, 0x03, 0x01, 0x00, 0x02, 0x06, 0x01, 0x00, 0x04, 0x0b, 0x08, 0x00, 0x00, 0x00, 0x00, 0x00
        /*0020*/ 	.byte	0x00, 0x00, 0x00, 0x00


//--------------------- .nv.info._ZN7cutlass13device_kernelINS_4gemm6kernel13GemmUniversalIN4cute5tupleIJiiiiEEENS1_10collective13CollectiveMmaINS1_37MainloopSm90TmaGmmaWarpSpecializedFP8ILi5ENS5_IJNS4_1CILi1EEESB_SB_EEENS1_35KernelTmaWarpSpecializedCooperativeEEENS5_IJNSA_ILi128EEESF_SF_EEENS_12float_e4m3_tENS5_IJlSB_lEEESH_SI_NS4_8TiledMMAINS4_8MMA_AtomIJNS4_4SM904GMMA31MMA_64x128x32_F32E4M3E4M3_SS_TNILNSM_7ScaleInE1ELSO_1EEEEEENS4_6LayoutINS5_IJNSA_ILi2EEESB_SB_EEENS5_IJSB_NSA_ILi0EEESU_EEEEENS5_IJNS4_10UnderscoreESX_SX_EEEEENS4_13SM90_TMA_LOADENS4_14ComposedLayoutINS4_7SwizzleILi3ELi4ELi3EEENS4_18smem_ptr_flag_bitsILi8EEENSR_INS5_IJNSA_ILi8EEESF_EEENS5_IJSF_SB_EEEEEEEvNS4_8identityES10_S1A_vS1B_EENS_8epilogue10collective6detail29Sm90TmaWarpSpecializedAdapterINS1E_15DefaultEpilogueISH_SI_SI_NS1D_6thread17LinearCombinationISH_Li1EffLNS1I_9ScaleType4KindE0ELNS_15FloatRoundStyleE2ESH_EENS1_15EpilogueDefaultEEEEEvvEEEEvNT_6ParamsE --------------------------
	.section	.nv.info._ZN7cutlass13device_kernelINS_4gemm6kernel13GemmUniversalIN4cute5tupleIJiiiiEEENS1_10collective13CollectiveMmaINS1_37MainloopSm90TmaGmmaWarpSpecializedFP8ILi5ENS5_IJNS4_1CILi1EEESB_SB_EEENS1_35KernelTmaWarpSpecializedCooperativeEEENS5_IJNSA_ILi128EEESF_SF_EEENS_12float_e4m3_tENS5_IJlSB_lEEESH_SI_NS4_8TiledMMAINS4_8MMA_AtomIJNS4_4SM904GMMA31MMA_64x128x32_F32E4M3E4M3_SS_TNILNSM_7ScaleInE1ELSO_1EEEEEENS4_6LayoutINS5_IJNSA_ILi2EEESB_SB_EEENS5_IJSB_NSA_ILi0EEESU_EEEEENS5_IJNS4_10UnderscoreESX_SX_EEEEENS4_13SM90_TMA_LOADENS4_14ComposedLayoutINS4_7SwizzleILi3ELi4ELi3EEENS4_18smem_ptr_flag_bitsILi8EEENSR_INS5_IJNSA_ILi8EEESF_EEENS5_IJSF_SB_EEEEEEEvNS4_8identityES10_S1A_vS1B_EENS_8epilogue10collective6detail29Sm90TmaWarpSpecializedAdapterINS1E_15DefaultEpilogueISH_SI_SI_NS1D_6thread17LinearCombinationISH_Li1EffLNS1I_9ScaleType4KindE0ELNS_15FloatRoundStyleE2ESH_EENS1_15EpilogueDefaultEEEEEvvEEEEvNT_6ParamsE,"",@"SHT_CUDA_INFO"
	.sectionflags	@""
	.align	4


	//----- nvinfo : EIATTR_CUDA_API_VERSION
	.align		4
        /*0000*/ 	.byte	0x04, 0x37
        /*0002*/ 	.short	(.L_18 - .L_17)
.L_17:
        /*0004*/ 	.word	0x00000082


	//----- nvinfo : EIATTR_KPARAM_INFO
	.align		4
.L_18:
        /*0008*/ 	.byte	0x04, 0x17
        /*000a*/ 	.short	(.L_20 - .L_19)
.L_19:
        /*000c*/ 	.word	0x00000000
        /*0010*/ 	.short	0x0000
        /*0012*/ 	.short	0x0070
        /*0014*/ 	.byte	0x00, 0xf0, 0x01, 0x10


	//----- nvinfo : EIATTR_SPARSE_MMA_MASK
	.align		4
.L_20:
        /*0018*/ 	.byte	0x03, 0x50
        /*001a*/ 	.short	0x0000


	//----- nvinfo : EIATTR_MAXREG_COUNT
	.align		4
        /*001c*/ 	.byte	0x03, 0x1b
        /*001e*/ 	.short	0x00a8


	//----- nvinfo : EIATTR_NUM_BARRIERS
	.align		4
        /*0020*/ 	.byte	0x02, 0x4c
        /*0022*/ 	.byte	0x01
	.zero		1


	//----- nvinfo : EIATTR_MERCURY_ISA_VERSION
	.align		4
        /*0024*/ 	.byte	0x03, 0x5f
        /*0026*/ 	.short	0x0101


	//----- nvinfo : EIATTR_INT_WARP_WIDE_INSTR_OFFSETS
	.align		4
        /*0028*/ 	.byte	0x04, 0x31
        /*002a*/ 	.short	(.L_22 - .L_21)


	//   ....[0]....
.L_21:
        /*002c*/ 	.word	0x000003f0


	//   ....[1]....
        /*0030*/ 	.word	0x00000400


	//   ....[2]....
        /*0034*/ 	.word	0x000004f0


	//----- nvinfo : EIATTR_COOP_GROUP_MASK_REGIDS
	.align		4
.L_22:
        /*0038*/ 	.byte	0x04, 0x29
        /*003a*/ 	.short	(.L_24 - .L_23)


	//   ....[0]....
.L_23:
        /*003c*/ 	.word	0xffffffff


	//   ....[1]....
        /*0040*/ 	.word	0xffffffff


	//   ....[2]....
        /*0044*/ 	.word	0xffffffff


	//   ....[3]....
        /*0048*/ 	.word	0xffffffff


	//   ....[4]....
        /*004c*/ 	.word	0xffffffff


	//----- nvinfo : EIATTR_COOP_GROUP_INSTR_OFFSETS
	.align		4
.L_24:
        /*0050*/ 	.byte	0x04, 0x28
        /*0052*/ 	.short	(.L_26 - .L_25)


	//   ....[0]....
.L_25:
        /*0054*/ 	.word	0x00000060


	//   ....[1]....
        /*0058*/ 	.word	0x00000070


	//   ....[2]....
        /*005c*/ 	.word	0x00000130


	//   ....[3]....
        /*0060*/ 	.word	0x000002e0


	//   ....[4]....
        /*0064*/ 	.word	0x00000fe0


	//----- nvinfo : EIATTR_REG_RECONFIG
	.align		4
.L_26:
        /*0068*/ 	.byte	0x01, 0x54
	.zero		2


	//----- nvinfo : EIATTR_MBARRIER_INSTR_OFFSETS
	.align		4
        /*006c*/ 	.byte	0x04, 0x39
        /*006e*/ 	.short	(.L_28 - .L_27)


	//   ....[0]....
.L_27:
        /*0070*/ 	.word	0x00000230
        /*0074*/ 	.word	0x000000ff
        /*0078*/ 	.word	0x00000000
        /*007c*/ 	.short	0x0100
        /*007e*/ 	.byte	0x08
	.zero		1


	//   ....[1]....
        /*0080*/ 	.word	0x00000240
        /*0084*/ 	.word	0x000000ff
        /*0088*/ 	.word	0x00000028
        /*008c*/ 	.short	0x0100
        /*008e*/ 	.byte	0x08
	.zero		1


	//   ....[2]....
        /*0090*/ 	.word	0x00000250
        /*0094*/ 	.word	0x000000ff
        /*0098*/ 	.word	0x00000008
        /*009c*/ 	.short	0x0100
        /*009e*/ 	.byte	0x08
	.zero		1


	//   ....[3]....
        /*00a0*/ 	.word	0x00000260
        /*00a4*/ 	.word	0x000000ff
        /*00a8*/ 	.word	0x00000030
        /*00ac*/ 	.short	0x0100
        /*00ae*/ 	.byte	0x08
	.zero		1


	//   ....[4]....
        /*00b0*/ 	.word	0x00000270
        /*00b4*/ 	.word	0x000000ff
        /*00b8*/ 	.word	0x00000010
        /*00bc*/ 	.short	0x0100
        /*00be*/ 	.byte	0x08
	.zero		1


	//   ....[5]....
        /*00c0*/ 	.word	0x00000280
        /*00c4*/ 	.word	0x000000ff
        /*00c8*/ 	.word	0x00000038
        /*00cc*/ 	.short	0x0100
        /*00ce*/ 	.byte	0x08
	.zero		1


	//   ....[6]....
        /*00d0*/ 	.word	0x00000290
        /*00d4*/ 	.word	0x000000ff
        /*00d8*/ 	.word	0x00000018
        /*00dc*/ 	.short	0x0100
        /*00de*/ 	.byte	0x08
	.zero		1


	//   ....[7]....
        /*00e0*/ 	.word	0x000002a0
        /*00e4*/ 	.word	0x000000ff
        /*00e8*/ 	.word	0x00000040
        /*00ec*/ 	.short	0x0100
        /*00ee*/ 	.byte	0x08
	.zero		1


	//   ....[8]....
        /*00f0*/ 	.word	0x000002b0
        /*00f4*/ 	.word	0x000000ff
        /*00f8*/ 	.word	0x00000020
        /*00fc*/ 	.short	0x0100
        /*00fe*/ 	.byte	0x08
	.zero		1


	//   ....[9]....
        /*0100*/ 	.word	0x000002c0
        /*0104*/ 	.word	0x000000ff
        /*0108*/ 	.word	0x00000048
        /*010c*/ 	.short	0x0100
        /*010e*/ 	.byte	0x08
	.zero		1


	//   ....[10]....
        /*0110*/ 	.word	0x00000540
        /*0114*/ 	.word	0x000000ff
        /*0118*/ 	.word	0x00000060
        /*011c*/ 	.short	0x0100
        /*011e*/ 	.byte	0x06
	.zero		1


	//   ....[11]....
        /*0120*/ 	.word	0x000005a0
        /*0124*/ 	.word	0x000000ff
        /*0128*/ 	.word	0x00000068
        /*012c*/ 	.short	0x0100
        /*012e*/ 	.byte	0x06
	.zero		1


	//   ....[12]....
        /*0130*/ 	.word	0x00001510
        /*0134*/ 	.word	0x000000ff
        /*0138*/ 	.word	0x00000000
        /*013c*/ 	.short	0x010a
        /*013e*/ 	.byte	0x06
	.zero		1


	//   ....[13]....
        /*0140*/ 	.word	0x00001550
        /*0144*/ 	.word	0x000000ff
        /*0148*/ 	.word	0x00000000
        /*014c*/ 	.short	0x010a
        /*014e*/ 	.byte	0x06
	.zero		1


	//   ....[14]....
        /*0150*/ 	.word	0x00001f40
        /*0154*/ 	.word	0x000000ff
        /*0158*/ 	.word	0x00000000
        /*015c*/ 	.short	0x010a
        /*015e*/ 	.byte	0x0c
	.zero		1


	//   ....[15]....
        /*0160*/ 	.word	0x00001f80
        /*0164*/ 	.word	0x000000ff
        /*0168*/ 	.word	0x00000000
        /*016c*/ 	.short	0x010a
        /*016e*/ 	.byte	0x0c
	.zero		1


	//   ....[16]....
        /*0170*/ 	.word	0x00002670
        /*0174*/ 	.word	0x000000ff
        /*0178*/ 	.word	0x00000000
        /*017c*/ 	.short	0x0101
        /*017e*/ 	.byte	0x08
	.zero		1


	//   ....[17]....
        /*0180*/ 	.word	0x00002cc0
        /*0184*/ 	.word	0x000000ff
        /*0188*/ 	.word	0x00000000
        /*018c*/ 	.short	0x0101
        /*018e*/ 	.byte	0x08
	.zero		1


	//   ....[18]....
        /*0190*/ 	.word	0x00008650
        /*0194*/ 	.word	0x00000013
        /*0198*/ 	.word	0x00000028
        /*019c*/ 	.short	0x010a
        /*019e*/ 	.byte	0x3f
	.zero		1


	//   ....[19]....
        /*01a0*/ 	.word	0x000089d0
        /*01a4*/ 	.word	0x00000008
        /*01a8*/ 	.word	0x00000068
        /*01ac*/ 	.short	0x0101
        /*01ae*/ 	.byte	0x3f
	.zero		1


	//   ....[20]....
        /*01b0*/ 	.word	0x000090e0
        /*01b4*/ 	.word	0x00000006
        /*01b8*/ 	.word	0x00000000
        /*01bc*/ 	.short	0x010a
        /*01be*/ 	.byte	0x3f
	.zero		1


	//   ....[21]....
        /*01c0*/ 	.word	0x00009160
        /*01c4*/ 	.word	0x00000007
        /*01c8*/ 	.word	0x00000000
        /*01cc*/ 	.short	0x010a
        /*01ce*/ 	.byte	0x3f
	.zero		1


	//   ....[22]....
        /*01d0*/ 	.word	0x000091f0
        /*01d4*/ 	.word	0x0000000a
        /*01d8*/ 	.word	0x00000000
        /*01dc*/ 	.short	0x010a
        /*01de*/ 	.byte	0x3f
	.zero		1


	//   ....[23]....
        /*01e0*/ 	.word	0x00009280
        /*01e4*/ 	.word	0x0000000b
        /*01e8*/ 	.word	0x00000000
        /*01ec*/ 	.short	0x010a
        /*01ee*/ 	.byte	0x3f
	.zero		1


	//   ....[24]....
        /*01f0*/ 	.word	0x00009310
        /*01f4*/ 	.word	0x00000003
        /*01f8*/ 	.word	0x00000000
        /*01fc*/ 	.short	0x010a
        /*01fe*/ 	.byte	0x3f
	.zero		1


	//   ....[25]....
        /*0200*/ 	.word	0x00009380
        /*0204*/ 	.word	0x0000000b
        /*0208*/ 	.word	0x00000000
        /*020c*/ 	.short	0x010a
        /*020e*/ 	.byte	0x3f
	.zero		1


	//   ....[26]....
        /*0210*/ 	.word	0x000093e0
        /*0214*/ 	.word	0x0000008c
        /*0218*/ 	.word	0x00000000
        /*021c*/ 	.short	0x010a
        /*021e*/ 	.byte	0x3f
	.zero		1


	//   ....[27]....
        /*0220*/ 	.word	0x000094b0
        /*0224*/ 	.word	0x00000013
        /*0228*/ 	.word	0x00000028
        /*022c*/ 	.short	0x010a
        /*022e*/ 	.byte	0x3f
	.zero		1


	//   ....[28]....
        /*0230*/ 	.word	0x00009590
        /*0234*/ 	.word	0x00000006
        /*0238*/ 	.word	0x00000000
        /*023c*/ 	.short	0x010a
        /*023e*/ 	.byte	0x3f
	.zero		1


	//   ....[29]....
        /*0240*/ 	.word	0x000095e0
        /*0244*/ 	.word	0x00000007
        /*0248*/ 	.word	0x00000000
        /*024c*/ 	.short	0x010a
        /*024e*/ 	.byte	0x3f
	.zero		1


	//   ....[30]....
        /*0250*/ 	.word	0x00009630
        /*0254*/ 	.word	0x0000000a
        /*0258*/ 	.word	0x00000000
        /*025c*/ 	.short	0x010a
        /*025e*/ 	.byte	0x3f
	.zero		1


	//   ....[31]....
        /*0260*/ 	.word	0x00009680
        /*0264*/ 	.word	0x0000000b
        /*0268*/ 	.word	0x00000000
        /*026c*/ 	.short	0x010a
        /*026e*/ 	.byte	0x3f
	.zero		1


	//----- nvinfo : EIATTR_NUM_MBARRIERS
	.align		4
.L_28:
        /*0270*/ 	.byte	0x03, 0x38
        /*0272*/ 	.short	0x000c


	//----- nvinfo : EIATTR_EXIT_INSTR_OFFSETS
	.align		4
        /*0274*/ 	.byte	0x04, 0x1c
        /*0276*/ 	.short	(.L_30 - .L_29)


	//   ....[0]....
.L_29:
        /*0278*/ 	.word	0x000005f0


	//   ....[1]....
        /*027c*/ 	.word	0x00000eb0


	//   ....[2]....
        /*0280*/ 	.word	0x00007cc0


	//   ....[3]....
        /*0284*/ 	.word	0x000082f0


	//   ....[4]....
        /*0288*/ 	.word	0x00009360


	//----- nvinfo : EIATTR_MAX_THREADS
	.align		4
.L_30:
        /*028c*/ 	.byte	0x04, 0x05
        /*028e*/ 	.short	(.L_32 - .L_31)
.L_31:
        /*0290*/ 	.word	0x00000180
        /*0294*/ 	.word	0x00000001
        /*0298*/ 	.word	0x00000001


	//----- nvinfo : EIATTR_CRS_STACK_SIZE
	.align		4
.L_32:
        /*029c*/ 	.byte	0x04, 0x1e
        /*029e*/ 	.short	(.L_34 - .L_33)
.L_33:
        /*02a0*/ 	.word	0x00000000


	//----- nvinfo : EIATTR_CBANK_PARAM_SIZE
	.align		4
.L_34:
        /*02a4*/ 	.byte	0x03, 0x19
        /*02a6*/ 	.short	0x0470


	//----- nvinfo : EIATTR_PARAM_CBANK
	.align		4
        /*02a8*/ 	.byte	0x04, 0x0a
        /*02aa*/ 	.short	(.L_36 - .L_35)
	.align		4
.L_35:
        /*02ac*/ 	.word	index@(.nv.constant0._ZN7cutlass13device_kernelINS_4gemm6kernel13GemmUniversalIN4cute5tupleIJiiiiEEENS1_10collective13CollectiveMmaINS1_37MainloopSm90TmaGmmaWarpSpecializedFP8ILi5ENS5_IJNS4_1CILi1EEESB_SB_EEENS1_35KernelTmaWarpSpecializedCooperativeEEENS5_IJNSA_ILi128EEESF_SF_EEENS_12float_e4m3_tENS5_IJlSB_lEEESH_SI_NS4_8TiledMMAINS4_8MMA_AtomIJNS4_4SM904GMMA31MMA_64x128x32_F32E4M3E4M3_SS_TNILNSM_7ScaleInE1ELSO_1EEEEEENS4_6LayoutINS5_IJNSA_ILi2EEESB_SB_EEENS5_IJSB_NSA_ILi0EEESU_EEEEENS5_IJNS4_10UnderscoreESX_SX_EEEEENS4_13SM90_TMA_LOADENS4_14ComposedLayoutINS4_7SwizzleILi3ELi4ELi3EEENS4_18smem_ptr_flag_bitsILi8EEENSR_INS5_IJNSA_ILi8EEESF_EEENS5_IJSF_SB_EEEEEEEvNS4_8identityES10_S1A_vS1B_EENS_8epilogue10collective6detail29Sm90TmaWarpSpecializedAdapterINS1E_15DefaultEpilogueISH_SI_SI_NS1D_6thread17LinearCombinationISH_Li1EffLNS1I_9ScaleType4KindE0ELNS_15FloatRoundStyleE2ESH_EENS1_15EpilogueDefaultEEEEEvvEEEEvNT_6ParamsE)
        /*02b0*/ 	.short	0x0210
        /*02b2*/ 	.short	0x0470


	//----- nvinfo : EIATTR_SW_WAR
	.align		4
.L_36:
        /*02b4*/ 	.byte	0x04, 0x36
        /*02b6*/ 	.short	(.L_38 - .L_37)
.L_37:
        /*02b8*/ 	.word	0x00000008
.L_38:


//--------------------- .nv.callgraph             --------------------------
	.section	.nv.callgraph,"",@"SHT_CUDA_CALLGRAPH"
	.align	4
	.sectionentsize	8
	.align		4
        /*0000*/ 	.word	0x00000000
	.align		4
        /*0004*/ 	.word	0xffffffff
	.align		4
        /*0008*/ 	.word	0x00000000
	.align		4
        /*000c*/ 	.word	0xfffffffe
	.align		4
        /*0010*/ 	.word	0x00000000
	.align		4
        /*0014*/ 	.word	0xfffffffd
	.align		4
        /*0018*/ 	.word	0x00000000
	.align		4
        /*001c*/ 	.word	0xfffffffc


//--------------------- .nv.constant4             --------------------------
	.section	.nv.constant4,"a",@progbits
	.align	8
	.align		8
.nv.constant4:
        /*0000*/ 	.dword	_ZN40_INTERNAL_32ccff42_4_k_cu_ee0591dd_258114cuda3std3__45__cpo5beginE
	.align		8
        /*0008*/ 	.dword	_ZN40_INTERNAL_32ccff42_4_k_cu_ee0591dd_258114cuda3std3__45__cpo3endE
	.align		8
        /*0010*/ 	.dword	_ZN40_INTERNAL_32ccff42_4_k_cu_ee0591dd_258114cuda3std3__45__cpo6cbeginE
	.align		8
        /*0018*/ 	.dword	_ZN40_INTERNAL_32ccff42_4_k_cu_ee0591dd_258114cuda3std3__45__cpo4cendE
	.align		8
        /*0020*/ 	.dword	_ZN40_INTERNAL_32ccff42_4_k_cu_ee0591dd_258114cuda3std3__442_GLOBAL__N__32ccff42_4_k_cu_ee0591dd_258116ignoreE
	.align		8
        /*0028*/ 	.dword	_ZN40_INTERNAL_32ccff42_4_k_cu_ee0591dd_258114cuda3std3__419piecewise_constructE
	.align		8
        /*0030*/ 	.dword	_ZN40_INTERNAL_32ccff42_4_k_cu_ee0591dd_258114cuda3std3__48in_placeE
	.align		8
        /*0038*/ 	.dword	_ZN40_INTERNAL_32ccff42_4_k_cu_ee0591dd_258114cuda3std6ranges3__45__cpo4swapE
	.align		8
        /*0040*/ 	.dword	_ZN40_INTERNAL_32ccff42_4_k_cu_ee0591dd_258114cuda3std6ranges3__45__cpo9iter_moveE
	.align		8
        /*0048*/ 	.dword	_ZN40_INTERNAL_32ccff42_4_k_cu_ee0591dd_258114cute7productE
	.align		8
        /*0050*/ 	.dword	_ZN40_INTERNAL_32ccff42_4_k_cu_ee0591dd_258114cute1_E


//--------------------- .text._ZN7cutlass13device_kernelINS_4gemm6kernel13GemmUniversalIN4cute5tupleIJiiiiEEENS1_10collective13CollectiveMmaINS1_37MainloopSm90TmaGmmaWarpSpecializedFP8ILi5ENS5_IJNS4_1CILi1EEESB_SB_EEENS1_35KernelTmaWarpSpecializedCooperativeEEENS5_IJNSA_ILi128EEESF_SF_EEENS_12float_e4m3_tENS5_IJlSB_lEEESH_SI_NS4_8TiledMMAINS4_8MMA_AtomIJNS4_4SM904GMMA31MMA_64x128x32_F32E4M3E4M3_SS_TNILNSM_7ScaleInE1ELSO_1EEEEEENS4_6LayoutINS5_IJNSA_ILi2EEESB_SB_EEENS5_IJSB_NSA_ILi0EEESU_EEEEENS5_IJNS4_10UnderscoreESX_SX_EEEEENS4_13SM90_TMA_LOADENS4_14ComposedLayoutINS4_7SwizzleILi3ELi4ELi3EEENS4_18smem_ptr_flag_bitsILi8EEENSR_INS5_IJNSA_ILi8EEESF_EEENS5_IJSF_SB_EEEEEEEvNS4_8identityES10_S1A_vS1B_EENS_8epilogue10collective6detail29Sm90TmaWarpSpecializedAdapterINS1E_15DefaultEpilogueISH_SI_SI_NS1D_6thread17LinearCombinationISH_Li1EffLNS1I_9ScaleType4KindE0ELNS_15FloatRoundStyleE2ESH_EENS1_15EpilogueDefaultEEEEEvvEEEEvNT_6ParamsE --------------------------
	.section	.text._ZN7cutlass13device_kernelINS_4gemm6kernel13GemmUniversalIN4cute5tupleIJiiiiEEENS1_10collective13CollectiveMmaINS1_37MainloopSm90TmaGmmaWarpSpecializedFP8ILi5ENS5_IJNS4_1CILi1EEESB_SB_EEENS1_35KernelTmaWarpSpecializedCooperativeEEENS5_IJNSA_ILi128EEESF_SF_EEENS_12float_e4m3_tENS5_IJlSB_lEEESH_SI_NS4_8TiledMMAINS4_8MMA_AtomIJNS4_4SM904GMMA31MMA_64x128x32_F32E4M3E4M3_SS_TNILNSM_7ScaleInE1ELSO_1EEEEEENS4_6LayoutINS5_IJNSA_ILi2EEESB_SB_EEENS5_IJSB_NSA_ILi0EEESU_EEEEENS5_IJNS4_10UnderscoreESX_SX_EEEEENS4_13SM90_TMA_LOADENS4_14ComposedLayoutINS4_7SwizzleILi3ELi4ELi3EEENS4_18smem_ptr_flag_bitsILi8EEENSR_INS5_IJNSA_ILi8EEESF_EEENS5_IJSF_SB_EEEEEEEvNS4_8identityES10_S1A_vS1B_EENS_8epilogue10collective6detail29Sm90TmaWarpSpecializedAdapterINS1E_15DefaultEpilogueISH_SI_SI_NS1D_6thread17LinearCombinationISH_Li1EffLNS1I_9ScaleType4KindE0ELNS_15FloatRoundStyleE2ESH_EENS1_15EpilogueDefaultEEEEEvvEEEEvNT_6ParamsE,"ax",@progbits
	.align	128
.text._ZN7cutlass13device_kernelINS_4gemm6kernel13GemmUniversalIN4cute5tupleIJiiiiEEENS1_10collective13CollectiveMmaINS1_37MainloopSm90TmaGmmaWarpSpecializedFP8ILi5ENS5_IJNS4_1CILi1EEESB_SB_EEENS1_35KernelTmaWarpSpecializedCooperativeEEENS5_IJNSA_ILi128EEESF_SF_EEENS_12float_e4m3_tENS5_IJlSB_lEEESH_SI_NS4_8TiledMMAINS4_8MMA_AtomIJNS4_4SM904GMMA31MMA_64x128x32_F32E4M3E4M3_SS_TNILNSM_7ScaleInE1ELSO_1EEEEEENS4_6LayoutINS5_IJNSA_ILi2EEESB_SB_EEENS5_IJSB_NSA_ILi0EEESU_EEEEENS5_IJNS4_10UnderscoreESX_SX_EEEEENS4_13SM90_TMA_LOADENS4_14ComposedLayoutINS4_7SwizzleILi3ELi4ELi3EEENS4_18smem_ptr_flag_bitsILi8EEENSR_INS5_IJNSA_ILi8EEESF_EEENS5_IJSF_SB_EEEEEEEvNS4_8identityES10_S1A_vS1B_EENS_8epilogue10collective6detail29Sm90TmaWarpSpecializedAdapterINS1E_15DefaultEpilogueISH_SI_SI_NS1D_6thread17LinearCombinationISH_Li1EffLNS1I_9ScaleType4KindE0ELNS_15FloatRoundStyleE2ESH_EENS1_15EpilogueDefaultEEEEEvvEEEEvNT_6ParamsE:
        .type           _ZN7cutlass13device_kernelINS_4gemm6kernel13GemmUniversalIN4cute5tupleIJiiiiEEENS1_10collective13CollectiveMmaINS1_37MainloopSm90TmaGmmaWarpSpecializedFP8ILi5ENS5_IJNS4_1CILi1EEESB_SB_EEENS1_35KernelTmaWarpSpecializedCooperativeEEENS5_IJNSA_ILi128EEESF_SF_EEENS_12float_e4m3_tENS5_IJlSB_lEEESH_SI_NS4_8TiledMMAINS4_8MMA_AtomIJNS4_4SM904GMMA31MMA_64x128x32_F32E4M3E4M3_SS_TNILNSM_7ScaleInE1ELSO_1EEEEEENS4_6LayoutINS5_IJNSA_ILi2EEESB_SB_EEENS5_IJSB_NSA_ILi0EEESU_EEEEENS5_IJNS4_10UnderscoreESX_SX_EEEEENS4_13SM90_TMA_LOADENS4_14ComposedLayoutINS4_7SwizzleILi3ELi4ELi3EEENS4_18smem_ptr_flag_bitsILi8EEENSR_INS5_IJNSA_ILi8EEESF_EEENS5_IJSF_SB_EEEEEEEvNS4_8identityES10_S1A_vS1B_EENS_8epilogue10collective6detail29Sm90TmaWarpSpecializedAdapterINS1E_15DefaultEpilogueISH_SI_SI_NS1D_6thread17LinearCombinationISH_Li1EffLNS1I_9ScaleType4KindE0ELNS_15FloatRoundStyleE2ESH_EENS1_15EpilogueDefaultEEEEEvvEEEEvNT_6ParamsE,@function
        .size           _ZN7cutlass13device_kernelINS_4gemm6kernel13GemmUniversalIN4cute5tupleIJiiiiEEENS1_10collective13CollectiveMmaINS1_37MainloopSm90TmaGmmaWarpSpecializedFP8ILi5ENS5_IJNS4_1CILi1EEESB_SB_EEENS1_35KernelTmaWarpSpecializedCooperativeEEENS5_IJNSA_ILi128EEESF_SF_EEENS_12float_e4m3_tENS5_IJlSB_lEEESH_SI_NS4_8TiledMMAINS4_8MMA_AtomIJNS4_4SM904GMMA31MMA_64x128x32_F32E4M3E4M3_SS_TNILNSM_7ScaleInE1ELSO_1EEEEEENS4_6LayoutINS5_IJNSA_ILi2EEESB_SB_EEENS5_IJSB_NSA_ILi0EEESU_EEEEENS5_IJNS4_10UnderscoreESX_SX_EEEEENS4_13SM90_TMA_LOADENS4_14ComposedLayoutINS4_7SwizzleILi3ELi4ELi3EEENS4_18smem_ptr_flag_bitsILi8EEENSR_INS5_IJNSA_ILi8EEESF_EEENS5_IJSF_SB_EEEEEEEvNS4_8identityES10_S1A_vS1B_EENS_8epilogue10collective6detail29Sm90TmaWarpSpecializedAdapterINS1E_15DefaultEpilogueISH_SI_SI_NS1D_6thread17LinearCombinationISH_Li1EffLNS1I_9ScaleType4KindE0ELNS_15FloatRoundStyleE2ESH_EENS1_15EpilogueDefaultEEEEEvvEEEEvNT_6ParamsE,(.L_x_203 - _ZN7cutlass13device_kernelINS_4gemm6kernel13GemmUniversalIN4cute5tupleIJiiiiEEENS1_10collective13CollectiveMmaINS1_37MainloopSm90TmaGmmaWarpSpecializedFP8ILi5ENS5_IJNS4_1CILi1EEESB_SB_EEENS1_35KernelTmaWarpSpecializedCooperativeEEENS5_IJNSA_ILi128EEESF_SF_EEENS_12float_e4m3_tENS5_IJlSB_lEEESH_SI_NS4_8TiledMMAINS4_8MMA_AtomIJNS4_4SM904GMMA31MMA_64x128x32_F32E4M3E4M3_SS_TNILNSM_7ScaleInE1ELSO_1EEEEEENS4_6LayoutINS5_IJNSA_ILi2EEESB_SB_EEENS5_IJSB_NSA_ILi0EEESU_EEEEENS5_IJNS4_10UnderscoreESX_SX_EEEEENS4_13SM90_TMA_LOADENS4_14ComposedLayoutINS4_7SwizzleILi3ELi4ELi3EEENS4_18smem_ptr_flag_bitsILi8EEENSR_INS5_IJNSA_ILi8EEESF_EEENS5_IJSF_SB_EEEEEEEvNS4_8identityES10_S1A_vS1B_EENS_8epilogue10collective6detail29Sm90TmaWarpSpecializedAdapterINS1E_15DefaultEpilogueISH_SI_SI_NS1D_6thread17LinearCombinationISH_Li1EffLNS1I_9ScaleType4KindE0ELNS_15FloatRoundStyleE2ESH_EENS1_15EpilogueDefaultEEEEEvvEEEEvNT_6ParamsE)
        .other          _ZN7cutlass13device_kernelINS_4gemm6kernel13GemmUniversalIN4cute5tupleIJiiiiEEENS1_10collective13CollectiveMmaINS1_37MainloopSm90TmaGmmaWarpSpecializedFP8ILi5ENS5_IJNS4_1CILi1EEESB_SB_EEENS1_35KernelTmaWarpSpecializedCooperativeEEENS5_IJNSA_ILi128EEESF_SF_EEENS_12float_e4m3_tENS5_IJlSB_lEEESH_SI_NS4_8TiledMMAINS4_8MMA_AtomIJNS4_4SM904GMMA31MMA_64x128x32_F32E4M3E4M3_SS_TNILNSM_7ScaleInE1ELSO_1EEEEEENS4_6LayoutINS5_IJNSA_ILi2EEESB_SB_EEENS5_IJSB_NSA_ILi0EEESU_EEEEENS5_IJNS4_10UnderscoreESX_SX_EEEEENS4_13SM90_TMA_LOADENS4_14ComposedLayoutINS4_7SwizzleILi3ELi4ELi3EEENS4_18smem_ptr_flag_bitsILi8EEENSR_INS5_IJNSA_ILi8EEESF_EEENS5_IJSF_SB_EEEEEEEvNS4_8identityES10_S1A_vS1B_EENS_8epilogue10collective6detail29Sm90TmaWarpSpecializedAdapterINS1E_15DefaultEpilogueISH_SI_SI_NS1D_6thread17LinearCombinationISH_Li1EffLNS1I_9ScaleType4KindE0ELNS_15FloatRoundStyleE2ESH_EENS1_15EpilogueDefaultEEEEEvvEEEEvNT_6ParamsE,@"STO_CUDA_ENTRY STV_DEFAULT"
_ZN7cutlass13device_kernelINS_4gemm6kernel13GemmUniversalIN4cute5tupleIJiiiiEEENS1_10collective13CollectiveMmaINS1_37MainloopSm90TmaGmmaWarpSpecializedFP8ILi5ENS5_IJNS4_1CILi1EEESB_SB_EEENS1_35KernelTmaWarpSpecializedCooperativeEEENS5_IJNSA_ILi128EEESF_SF_EEENS_12float_e4m3_tENS5_IJlSB_lEEESH_SI_NS4_8TiledMMAINS4_8MMA_AtomIJNS4_4SM904GMMA31MMA_64x128x32_F32E4M3E4M3_SS_TNILNSM_7ScaleInE1ELSO_1EEEEEENS4_6LayoutINS5_IJNSA_ILi2EEESB_SB_EEENS5_IJSB_NSA_ILi0EEESU_EEEEENS5_IJNS4_10UnderscoreESX_SX_EEEEENS4_13SM90_TMA_LOADENS4_14ComposedLayoutINS4_7SwizzleILi3ELi4ELi3EEENS4_18smem_ptr_flag_bitsILi8EEENSR_INS5_IJNSA_ILi8EEESF_EEENS5_IJSF_SB_EEEEEEEvNS4_8identityES10_S1A_vS1B_EENS_8epilogue10collective6detail29Sm90TmaWarpSpecializedAdapterINS1E_15DefaultEpilogueISH_SI_SI_NS1D_6thread17LinearCombinationISH_Li1EffLNS1I_9ScaleType4KindE0ELNS_15FloatRoundStyleE2ESH_EENS1_15EpilogueDefaultEEEEEvvEEEEvNT_6ParamsE:
[----:B------:R-:W-:Y:S01]  /*0000*/  LDC R1, c[0x0][0x28] ;  /* 0x00000a00ff017b82 */ /* 0x000fe20000000800 */
[----:B------:R-:W0:Y:S01]  /*0010*/  S2R R0, SR_TID.X ;  /* 0x0000000000007919 */ /* 0x000e220000002100 */
[----:B------:R-:W-:Y:S01]  /*0020*/  ELECT P0, URZ, PT ;  /* 0x00000000003f782f */ /* 0x000fe20003800000 */
[----:B------:R-:W-:Y:S01]  /*0030*/  BSSY B0, `(.L_x_0) ;  /* 0x000000f000007945 */ /* 0x000fe20003800000 */
[--C-:B0-----:R-:W-:Y:S02]  /*0040*/  SHF.R.U32.HI R2, RZ, 0x5, R0.reuse ;  /* 0x00000005ff027819 */ /* 0x101fe40000011600 */
[----:B------:R-:W-:-:S03]  /*0050*/  SHF.R.U32.HI R3, RZ, 0x7, R0 ;  /* 0x00000007ff037819 */ /* 0x000fc60000011600 */
[----:B------:R-:W0:Y:S04]  /*0060*/  SHFL.IDX PT, R5, R2, RZ, 0x1f ;  /* 0x00001fff02057589 */ /* 0x000e2800000e0000 */
[----:B------:R1:W2:Y:S01]  /*0070*/  SHFL.IDX PT, R6, R3, RZ, 0x1f ;  /* 0x00001fff03067589 */ /* 0x0002a200000e0000 */
[----:B0-----:R-:W-:-:S13]  /*0080*/  ISETP.NE.OR P0, PT, R5, RZ, !P0 ;  /* 0x000000ff0500720c */ /* 0x001fda0004705670 */
[----:B-12---:R-:W-:Y:S05]  /*0090*/  @P0 BRA `(.L_x_1) ;  /* 0x0000000000200947 */ /* 0x006fea0003800000 */
[----:B------:R-:W-:Y:S02]  /*00a0*/  ULDC.64 UR4, c[0x0][0x198] ;  /* 0x0000660000047ab9 */ /* 0x000fe40000000a00 */
[----:B------:R-:W-:Y:S02]  /*00b0*/  UIADD3 UR6, UP0, UR4, 0xf0, URZ ;  /* 0x000000f004067890 */ /* 0x000fe4000ff1e03f */
[----:B------:R-:W-:Y:S02]  /*00c0*/  UIADD3 UR4, UP1, UR4, 0x1f0, URZ ;  /* 0x000001f004047890 */ /* 0x000fe4000ff3e03f */
[----:B------:R-:W-:Y:S02]  /*00d0*/  UIADD3.X UR7, URZ, UR5, URZ, UP0, !UPT ;  /* 0x000000053f077290 */ /* 0x000fe400087fe43f */
[----:B------:R-:W-:-:S07]  /*00e0*/  UIADD3.X UR5, URZ, UR5, URZ, UP1, !UPT ;  /* 0x000000053f057290 */ /* 0x000fce0008ffe43f */
[----:B------:R0:W-:Y:S02]  /*00f0*/  UTMACCTL.PF [UR6] ;  /* 0x00000000060079b9 */ /* 0x0001e40008040000 */
[----:B------:R0:W-:Y:S02]  /*0100*/  UTMACCTL.PF [UR4] ;  /* 0x00000000040079b9 */ /* 0x0001e40008040000 */
[----:B0-----:R-:W-:Y:S01]  /*0110*/  NOP ;  /* 0x0000000000007918 */ /* 0x001fe20000000000 */
.L_x_1:
[----:B------:R-:W-:Y:S05]  /*0120*/  BSYNC B0 ;  /* 0x0000000000007941 */ /* 0x000fea0003800000 */
.L_x_0:
[----:B------:R-:W0:Y:S02]  /*0130*/  SHFL.IDX PT, R3, R2, RZ, 0x1f ;  /* 0x00001fff02037589 */ /* 0x000e2400000e0000 */
[----:B0-----:R-:W-:-:S13]  /*0140*/  ISETP.NE.AND P0, PT, R3, RZ, PT ;  /* 0x000000ff0300720c */ /* 0x001fda0003f05270 */
[----:B------:R-:W-:Y:S05]  /*0150*/  @P0 BRA `(.L_x_2) ;  /* 0x0000000000600947 */ /* 0x000fea0003800000 */
[----:B------:R-:W0:Y:S01]  /*0160*/  S2UR UR8, SR_CgaCtaId ;  /* 0x00000000000879c3 */ /* 0x000e220000008800 */
[----:B------:R-:W-:Y:S01]  /*0170*/  UMOV UR4, 0x400 ;  /* 0x0000040000047882 */ /* 0x000fe20000000000 */
[----:B------:R-:W-:Y:S01]  /*0180*/  UMOV UR5, 0x1 ;  /* 0x0000000100057882 */ /* 0x000fe20000000000 */
[----:B------:R-:W-:Y:S01]  /*0190*/  UMOV UR6, 0x100 ;  /* 0x0000010000067882 */ /* 0x000fe20000000000 */
[----:B------:R-:W-:Y:S01]  /*01a0*/  ELECT P0, URZ, PT ;  /* 0x00000000003f782f */ /* 0x000fe20003800000 */
[----:B------:R-:W-:-:S04]  /*01b0*/  UIADD3 UR6, -UR6, 0x100000, URZ ;  /* 0x0010000006067890 */ /* 0x000fc8000fffe13f */
[----:B------:R-:W-:Y:S02]  /*01c0*/  USHF.L.U32 UR7, UR6, 0xb, URZ ;  /* 0x0000000b06077899 */ /* 0x000fe4000800063f */
[----:B------:R-:W-:Y:S02]  /*01d0*/  USHF.L.U32 UR6, UR6, 0x1, URZ ;  /* 0x0000000106067899 */ /* 0x000fe4000800063f */
[----:B0-----:R-:W-:Y:S02]  /*01e0*/  ULEA UR8, UR8, UR4, 0x18 ;  /* 0x0000000408087291 */ /* 0x001fe4000f8ec03f */
[----:B------:R-:W-:-:S04]  /*01f0*/  UIADD3 UR4, -UR5, 0x100000, URZ ;  /* 0x0010000005047890 */ /* 0x000fc8000fffe13f */
[----:B------:R-:W-:Y:S02]  /*0200*/  USHF.L.U32 UR5, UR4, 0xb, URZ ;  /* 0x0000000b04057899 */ /* 0x000fe4000800063f */
[----:B------:R-:W-:Y:S01]  /*0210*/  USHF.L.U32 UR4, UR4, 0x1, URZ ;  /* 0x0000000104047899 */ /* 0x000fe2000800063f */
[----:B------:R-:W0:Y:S11]  /*0220*/  FENCE.VIEW.ASYNC.S ;  /* 0x00000000000073c6 */ /* 0x000e360000000000 */
[----:B0-----:R0:W1:Y:S01]  /*0230*/  SYNCS.EXCH.64 URZ, [UR8], UR4 ;  /* 0x00000004083f75b2 */ /* 0x0010620008000100 */
[----:B------:R0:W2:Y:S01]  /*0240*/  SYNCS.EXCH.64 URZ, [UR8+0x28], UR6 ;  /* 0x00002806083f75b2 */ /* 0x0000a20008000100 */
[----:B------:R0:W3:Y:S01]  /*0250*/  SYNCS.EXCH.64 URZ, [UR8+0x8], UR4 ;  /* 0x00000804083f75b2 */ /* 0x0000e20008000100 */
[----:B------:R0:W4:Y:S01]  /*0260*/  SYNCS.EXCH.64 URZ, [UR8+0x30], UR6 ;  /* 0x00003006083f75b2 */ /* 0x0001220008000100 */
[----:B------:R0:W0:Y:S01]  /*0270*/  SYNCS.EXCH.64 URZ, [UR8+0x10], UR4 ;  /* 0x00001004083f75b2 */ /* 0x0000220008000100 */
[----:B------:R0:W0:Y:S01]  /*0280*/  SYNCS.EXCH.64 URZ, [UR8+0x38], UR6 ;  /* 0x00003806083f75b2 */ /* 0x0000220008000100 */
[----:B------:R0:W0:Y:S01]  /*0290*/  SYNCS.EXCH.64 URZ, [UR8+0x18], UR4 ;  /* 0x00001804083f75b2 */ /* 0x0000220008000100 */
[----:B------:R0:W0:Y:S01]  /*02a0*/  SYNCS.EXCH.64 URZ, [UR8+0x40], UR6 ;  /* 0x00004006083f75b2 */ /* 0x0000220008000100 */
[----:B------:R0:W0:Y:S01]  /*02b0*/  SYNCS.EXCH.64 URZ, [UR8+0x20], UR4 ;  /* 0x00002004083f75b2 */ /* 0x0000220008000100 */
[----:B------:R0:W0:Y:S01]  /*02c0*/  SYNCS.EXCH.64 URZ, [UR8+0x48], UR6 ;  /* 0x00004806083f75b2 */ /* 0x0000220008000100 */
[----:B------:R-:W-:Y:S01]  /*02d0*/  NOP ;  /* 0x0000000000007918 */ /* 0x000fe20000000000 */
.L_x_2:
[----:B------:R-:W5:Y:S01]  /*02e0*/  SHFL.IDX PT, R2, R2, RZ, 0x1f ;  /* 0x00001fff02027589 */ /* 0x000f6200000e0000 */
[----:B------:R-:W1:Y:S01]  /*02f0*/  LDC R3, c[0x0][0x65c] ;  /* 0x00019700ff037b82 */ /* 0x000e620000000800 */
[----:B------:R-:W-:Y:S02]  /*0300*/  ELECT P0, URZ, PT ;  /* 0x00000000003f782f */ /* 0x000fe40003800000 */
[----:B------:R-:W-:Y:S01]  /*0310*/  SHF.R.S32.HI R4, RZ, 0x1f, R5 ;  /* 0x0000001fff047819 */ /* 0x000fe20000011405 */
[----:B------:R-:W2:Y:S01]  /*0320*/  S2R R10, SR_CTAID.Y ;  /* 0x00000000000a7919 */ /* 0x000ea20000002600 */
[----:B0-----:R-:W-:Y:S01]  /*0330*/  UMOV UR4, 0x20 ;  /* 0x0000002000047882 */ /* 0x001fe20000000000 */
[C---:B------:R-:W-:Y:S01]  /*0340*/  ISETP.NE.AND P3, PT, R6.reuse, RZ, PT ;  /* 0x000000ff0600720c */ /* 0x040fe20003f65270 */
[----:B------:R-:W-:Y:S01]  /*0350*/  VIADD R11, R6, 0xffffffff ;  /* 0xffffffff060b7836 */ /* 0x000fe20000000000 */
[----:B------:R-:W0:Y:S01]  /*0360*/  S2R R8, SR_CTAID.X ;  /* 0x0000000000087919 */ /* 0x000e220000002500 */
[----:B------:R-:W-:Y:S01]  /*0370*/  LEA.HI R4, R4, R5, RZ, 0x2 ;  /* 0x0000000504047211 */ /* 0x000fe200078f10ff */
[----:B------:R-:W-:Y:S01]  /*0380*/  NOP ;  /* 0x0000000000007918 */ /* 0x000fe20000000000 */
[----:B------:R-:W-:Y:S01]  /*0390*/  NOP ;  /* 0x0000000000007918 */ /* 0x000fe20000000000 */
[----:B------:R-:W-:-:S02]  /*03a0*/  ISETP.GE.U32.AND P1, PT, R11, 0x2, PT ;  /* 0x000000020b00780c */ /* 0x000fc40003f26070 */
[----:B------:R-:W-:-:S05]  /*03b0*/  LOP3.LUT R4, R4, 0xfffffffc, RZ, 0xc0, !PT ;  /* 0xfffffffc04047812 */ /* 0x000fca00078ec0ff */
[----:B------:R-:W-:Y:S01]  /*03c0*/  IMAD.IADD R5, R5, 0x1, -R4 ;  /* 0x0000000105057824 */ /* 0x000fe200078e0a04 */
[----:B-----5:R-:W-:Y:S02]  /*03d0*/  ISETP.NE.OR P0, PT, R2, RZ, !P0 ;  /* 0x000000ff0200720c */ /* 0x020fe40004705670 */
[----:B-1----:R-:W-:-:S11]  /*03e0*/  ISETP.NE.AND P2, PT, R3, 0x1, PT ;  /* 0x000000010300780c */ /* 0x002fd60003f45270 */
[----:B------:R-:W-:Y:S01]  /*03f0*/  VOTEU.ALL UP0, P0 ;  /* 0x00000000003f7886 */ /* 0x000fe20000000000 */
[----:B------:R-:W-:Y:S01]  /*0400*/  VOTEU.ALL UP1, P0 ;  /* 0x00000000003f7886 */ /* 0x000fe20000020000 */
[----:B------:R-:W0:Y:S01]  /*0410*/  @P2 LDC R9, c[0x0][0x10] ;  /* 0x00000400ff092b82 */ /* 0x000e220000000800 */
[----:B--2---:R-:W-:Y:S02]  /*0420*/  @P2 IMAD.MOV.U32 R2, RZ, RZ, R10 ;  /* 0x000000ffff022224 */ /* 0x004fe400078e000a */
[----:B------:R-:W-:Y:S01]  /*0430*/  @!UP0 UMOV UR6, 0x400 ;  /* 0x0000040000068882 */ /* 0x000fe20000000000 */
[----:B------:R-:W-:-:S04]  /*0440*/  @!UP0 UIADD3 UR4, -UR4, 0x100000, URZ ;  /* 0x0010000004048890 */ /* 0x000fc8000fffe13f */
[----:B------:R-:W-:Y:S02]  /*0450*/  @!UP0 USHF.L.U32 UR5, UR4, 0xb, URZ ;  /* 0x0000000b04058899 */ /* 0x000fe4000800063f */
[----:B------:R-:W-:Y:S01]  /*0460*/  @!UP0 USHF.L.U32 UR4, UR4, 0x1, URZ ;  /* 0x0000000104048899 */ /* 0x000fe2000800063f */
[----:B------:R-:W-:Y:S02]  /*0470*/  @P2 IMAD.MOV.U32 R3, RZ, RZ, RZ ;  /* 0x000000ffff032224 */ /* 0x000fe400078e00ff */
[----:B------:R-:W-:Y:S01]  /*0480*/  @P2 IMAD.MOV.U32 R13, RZ, RZ, RZ ;  /* 0x000000ffff0d2224 */ /* 0x000fe200078e00ff */
[----:B------:R-:W1:Y:S08]  /*0490*/  @!UP0 S2UR UR7, SR_CgaCtaId ;  /* 0x00000000000789c3 */ /* 0x000e700000008800 */
[----:B------:R-:W2:Y:S01]  /*04a0*/  @!P2 LDC R7, c[0x0][0xc] ;  /* 0x00000300ff07ab82 */ /* 0x000ea20000000800 */
[----:B0-----:R-:W-:-:S04]  /*04b0*/  @P2 IMAD.WIDE.U32 R2, R8, R9, R2 ;  /* 0x0000000908022225 */ /* 0x001fc800078e0002 */
[----:B------:R-:W-:Y:S02]  /*04c0*/  IMAD.MOV.U32 R9, RZ, RZ, RZ ;  /* 0x000000ffff097224 */ /* 0x000fe400078e00ff */
[----:B------:R-:W-:Y:S01]  /*04d0*/  @P2 IMAD.IADD R3, R3, 0x1, R13 ;  /* 0x0000000103032824 */ /* 0x000fe200078e020d */
[----:B-1----:R-:W-:Y:S01]  /*04e0*/  @!UP0 ULEA UR6, UR7, UR6, 0x18 ;  /* 0x0000000607068291 */ /* 0x002fe2000f8ec03f */
[----:B------:R-:W-:Y:S01]  /*04f0*/  VOTEU.ALL UP0, P0 ;  /* 0x00000000003f7886 */ /* 0x000fe20000000000 */
[----:B------:R-:W-:-:S04]  /*0500*/  ISETP.NE.AND P0, PT, R5, 0x3, PT ;  /* 0x000000030500780c */ /* 0x000fc80003f05270 */
[----:B------:R-:W-:-:S04]  /*0510*/  ISETP.EQ.OR P0, PT, R5, RZ, !P0 ;  /* 0x000000ff0500720c */ /* 0x000fc80004702670 */
[----:B------:R-:W-:Y:S01]  /*0520*/  ISETP.EQ.AND P0, PT, R6, RZ, P0 ;  /* 0x000000ff0600720c */ /* 0x000fe20000702270 */
[----:B------:R-:W0:Y:S02]  /*0530*/  FENCE.VIEW.ASYNC.S ;  /* 0x00000000000073c6 */ /* 0x000e240000000000 */
[----:B0-----:R0:W3:Y:S01]  /*0540*/  @!UP0 SYNCS.EXCH.64 URZ, [UR6+0x60], UR4 ;  /* 0x00006004063f85b2 */ /* 0x0010e20008000100 */
[----:B--2---:R-:W-:Y:S01]  /*0550*/  @!P2 IMAD.WIDE.U32 R6, R7, R10, R8 ;  /* 0x0000000a0706a225 */ /* 0x004fe200078e0008 */
[----:B------:R-:W-:-:S03]  /*0560*/  SEL R4, RZ, 0x1, !P0 ;  /* 0x00000001ff047807 */ /* 0x000fc60004000000 */
[----:B------:R-:W-:Y:S02]  /*0570*/  @!P2 IMAD.MOV.U32 R2, RZ, RZ, R6 ;  /* 0x000000ffff02a224 */ /* 0x000fe400078e0006 */
[----:B------:R-:W-:Y:S01]  /*0580*/  @!P2 IMAD.MOV.U32 R3, RZ, RZ, R7 ;  /* 0x000000ffff03a224 */ /* 0x000fe200078e0007 */
[----:B------:R-:W-:Y:S01]  /*0590*/  SEL R4, R4, 0x2, P1 ;  /* 0x0000000204047807 */ /* 0x000fe20000800000 */
[----:B------:R0:W3:Y:S01]  /*05a0*/  @!UP1 SYNCS.EXCH.64 URZ, [UR6+0x68], UR4 ;  /* 0x00006804063f95b2 */ /* 0x0000e20008000100 */
[----:B------:R-:W-:Y:S01]  /*05b0*/  NOP ;  /* 0x0000000000007918 */ /* 0x000fe20000000000 */
[----:B---34-:R-:W-:Y:S06]  /*05c0*/  BAR.SYNC.DEFER_BLOCKING 0x0 ;  /* 0x0000000000007b1d */ /* 0x018fec0000010000 */
[----:B------:R-:W-:Y:S05]  /*05d0*/  @!P3 BRA `(.L_x_3) ;  /* 0x0000007400bcb947 */ /* 0x000fea0003800000 */
[----:B------:R-:W-:-:S13]  /*05e0*/  ISETP.GT.U32.AND P0, PT, R11, 0x1, PT ;  /* 0x000000010b00780c */ /* 0x000fda0003f04070 */
[----:B0-----:R-:W-:Y:S05]  /*05f0*/  @P0 EXIT ;  /* 0x000000000000094d */ /* 0x001fea0003800000 */
[----:B------:R-:W-:Y:S01]  /*0600*/  ULDC.64 UR4, c[0x0][0x650] ;  /* 0x0001940000047ab9 */ /* 0x000fe20000000a00 */
[----:B------:R-:W-:Y:S01]  /*0610*/  PRMT R12, RZ, 0x7610, R12 ;  /* 0x00007610ff0c7816 */ /* 0x000fe2000000000c */
[----:B------:R-:W-:Y:S01]  /*0620*/  IMAD.MOV.U32 R6, RZ, RZ, -0x1 ;  /* 0xffffffffff067424 */ /* 0x000fe200078e00ff */
[----:B------:R-:W-:Y:S01]  /*0630*/  ISETP.GE.U32.AND P0, PT, R2, UR4, PT ;  /* 0x0000000402007c0c */ /* 0x000fe2000bf06070 */
[----:B------:R-:W-:Y:S02]  /*0640*/  IMAD.MOV.U32 R7, RZ, RZ, -0x1 ;  /* 0xffffffffff077424 */ /* 0x000fe400078e00ff */
[----:B------:R-:W-:Y:S01]  /*0650*/  IMAD.MOV.U32 R5, RZ, RZ, -0x1 ;  /* 0xffffffffff057424 */ /* 0x000fe200078e00ff */
[----:B------:R-:W-:-:S13]  /*0660*/  ISETP.GE.U32.AND.EX P0, PT, R3, UR5, PT, P0 ;  /* 0x0000000503007c0c */ /* 0x000fda000bf06100 */
[----:B------:R-:W-:Y:S05]  /*0670*/  @P0 BRA `(.L_x_4) ;  /* 0x00000004005c0947 */ /* 0x000fea0003800000 */
[----:B------:R-:W0:Y:S01]  /*0680*/  LDC.64 R16, c[0x0][0x628] ;  /* 0x00018a00ff107b82 */ /* 0x000e220000000a00 */
[----:B------:R-:W-:Y:S02]  /*0690*/  IMAD.MOV.U32 R6, RZ, RZ, R2 ;  /* 0x000000ffff067224 */ /* 0x000fe400078e0002 */
[----:B------:R-:W-:-:S05]  /*06a0*/  IMAD.MOV.U32 R7, RZ, RZ, R3 ;  /* 0x000000ffff077224 */ /* 0x000fca00078e0003 */
[----:B------:R-:W1:Y:S08]  /*06b0*/  LDC R18, c[0x0][0x630] ;  /* 0x00018c00ff127b82 */ /* 0x000e700000000800 */
[----:B------:R-:W2:Y:S01]  /*06c0*/  LDC.64 R20, c[0x0][0x620] ;  /* 0x00018800ff147b82 */ /* 0x000ea20000000a00 */
[----:B0-----:R-:W-:-:S04]  /*06d0*/  ISETP.NE.U32.AND P0, PT, R16, RZ, PT ;  /* 0x000000ff1000720c */ /* 0x001fc80003f05070 */
[----:B------:R-:W-:-:S13]  /*06e0*/  ISETP.NE.AND.EX P0, PT, R17, RZ, PT, P0 ;  /* 0x000000ff1100720c */ /* 0x000fda0003f05300 */
[----:B-12---:R-:W-:Y:S05]  /*06f0*/  @!P0 BRA `(.L_x_5) ;  /* 0x0000000000288947 */ /* 0x006fea0003800000 */
[----:B------:R-:W0:Y:S02]  /*0700*/  LDC R5, c[0x0][0x634] ;  /* 0x00018d00ff057b82 */ /* 0x000e240000000800 */
[----:B0-----:R-:W-:-:S05]  /*0710*/  IADD3 R5, P0, R2, R5, RZ ;  /* 0x0000000502057210 */ /* 0x001fca0007f1e0ff */
[----:B------:R-:W-:-:S04]  /*0720*/  IMAD.X R11, RZ, RZ, R3, P0 ;  /* 0x000000ffff0b7224 */ /* 0x000fc800000e0603 */
[----:B------:R-:W-:-:S04]  /*0730*/  IMAD.WIDE.U32 R6, R11, R16, RZ ;  /* 0x000000100b067225 */ /* 0x000fc800078e00ff */
[----:B------:R-:W-:-:S04]  /*0740*/  IMAD.WIDE.U32 R12, P0, R5, R17, R6 ;  /* 0x00000011050c7225 */ /* 0x000fc80007800006 */
[----:B------:R-:W-:-:S04]  /*0750*/  IMAD.WIDE.U32 R6, R5, R16, RZ ;  /* 0x0000001005067225 */ /* 0x000fc800078e00ff */
[----:B------:R-:W-:Y:S01]  /*0760*/  IMAD.X R15, RZ, RZ, RZ, P0 ;  /* 0x000000ffff0f7224 */ /* 0x000fe200000e06ff */
[----:B------:R-:W-:Y:S01]  /*0770*/  IADD3 RZ, P0, R7, R12, RZ ;  /* 0x0000000c07ff7210 */ /* 0x000fe20007f1e0ff */
[----:B------:R-:W-:-:S04]  /*0780*/  IMAD.MOV.U32 R14, RZ, RZ, R13 ;  /* 0x000000ffff0e7224 */ /* 0x000fc800078e000d */
[----:B------:R-:W-:-:S08]  /*0790*/  IMAD.WIDE.U32.X R6, R11, R17, R14, P0 ;  /* 0x000000110b067225 */ /* 0x000fd000000e040e */
.L_x_5:
[--C-:B------:R-:W-:Y:S01]  /*07a0*/  SHF.R.U64 R26, R6, R18, R7.reuse ;  /* 0x00000012061a7219 */ /* 0x100fe20000001207 */
[----:B------:R-:W0:Y:S01]  /*07b0*/  LDC.64 R22, c[0x0][0x640] ;  /* 0x00019000ff167b82 */ /* 0x000e220000000a00 */
[----:B------:R-:W-:Y:S01]  /*07c0*/  I2FP.F32.U32 R5, R8 ;  /* 0x0000000800057245 */ /* 0x000fe20000201000 */
[----:B------:R-:W-:Y:S01]  /*07d0*/  ULDC UR4, c[0x0][0x150] ;  /* 0x0000540000047ab9 */ /* 0x000fe20000000800 */
[----:B------:R-:W-:Y:S02]  /*07e0*/  SHF.R.U32.HI R6, RZ, R18, R7 ;  /* 0x00000012ff067219 */ /* 0x000fe40000011607 */
[----:B------:R-:W-:Y:S01]  /*07f0*/  IADD3 R11, P0, RZ, -R26, RZ ;  /* 0x8000001aff0b7210 */ /* 0x000fe20007f1e0ff */
[----:B------:R-:W-:Y:S01]  /*0800*/  FMUL R5, R5, UR4 ;  /* 0x0000000405057c20 */ /* 0x000fe20008400000 */
[----:B------:R-:W-:Y:S01]  /*0810*/  ULDC UR4, c[0x0][0x154] ;  /* 0x0000550000047ab9 */ /* 0x000fe20000000800 */
[----:B------:R-:W1:Y:S02]  /*0820*/  LDC R14, c[0x0][0x618] ;  /* 0x00018600ff0e7b82 */ /* 0x000e640000000800 */
[----:B------:R-:W-:-:S02]  /*0830*/  IMAD.X R13, RZ, RZ, ~R6, P0 ;  /* 0x000000ffff0d7224 */ /* 0x000fc400000e0e06 */
[----:B------:R-:W2:Y:S01]  /*0840*/  F2I.U32.TRUNC.NTZ R5, R5 ;  /* 0x0000000500057305 */ /* 0x000ea2000020f000 */
[----:B------:R-:W-:-:S03]  /*0850*/  IMAD.WIDE.U32 R6, R11, R20, R2 ;  /* 0x000000140b067225 */ /* 0x000fc600078e0002 */
[----:B------:R-:W3:Y:S01]  /*0860*/  LDC R9, c[0x0][0x144] ;  /* 0x00005100ff097b82 */ /* 0x000ee20000000800 */
[----:B------:R-:W-:-:S04]  /*0870*/  IMAD R12, R13, R20, RZ ;  /* 0x000000140d0c7224 */ /* 0x000fc800078e02ff */
[----:B------:R-:W-:Y:S02]  /*0880*/  IMAD R11, R11, R21, R12 ;  /* 0x000000150b0b7224 */ /* 0x000fe400078e020c */
[----:B------:R-:W-:Y:S01]  /*0890*/  IMAD.MOV.U32 R12, RZ, RZ, 0x1 ;  /* 0x00000001ff0c7424 */ /* 0x000fe200078e00ff */
[----:B------:R-:W4:Y:S01]  /*08a0*/  LDC R18, c[0x0][0x608] ;  /* 0x00018200ff127b82 */ /* 0x000f220000000800 */
[----:B------:R-:W-:Y:S01]  /*08b0*/  IMAD.IADD R11, R7, 0x1, R11 ;  /* 0x00000001070b7824 */ /* 0x000fe200078e020b */
[----:B0-----:R-:W-:Y:S01]  /*08c0*/  ISETP.NE.U32.AND P0, PT, R22, RZ, PT ;  /* 0x000000ff1600720c */ /* 0x001fe20003f05070 */
[----:B--2---:R-:W-:-:S03]  /*08d0*/  IMAD.MOV R7, RZ, RZ, -R5 ;  /* 0x000000ffff077224 */ /* 0x004fc600078e0a05 */
[----:B------:R-:W-:Y:S02]  /*08e0*/  ISETP.NE.AND.EX P0, PT, R23, RZ, PT, P0 ;  /* 0x000000ff1700720c */ /* 0x000fe40003f05300 */
[----:B------:R-:W0:Y:S01]  /*08f0*/  LDC R13, c[0x0][0x658] ;  /* 0x00019600ff0d7b82 */ /* 0x000e220000000800 */
[--C-:B-1----:R-:W-:Y:S02]  /*0900*/  SHF.R.U64 R16, R6, R14, R11.reuse ;  /* 0x0000000e06107219 */ /* 0x102fe4000000120b */
[----:B------:R-:W-:Y:S02]  /*0910*/  I2FP.F32.U32 R6, R10 ;  /* 0x0000000a00067245 */ /* 0x000fe40000201000 */
[----:B------:R-:W-:-:S03]  /*0920*/  SHF.R.U32.HI R11, RZ, R14, R11 ;  /* 0x0000000eff0b7219 */ /* 0x000fc6000001160b */
[----:B------:R-:W1:Y:S01]  /*0930*/  LDC R17, c[0x0][0x148] ;  /* 0x00005200ff117b82 */ /* 0x000e620000000800 */
[----:B---3--:R-:W-:Y:S02]  /*0940*/  IMAD R5, R9, R7, R8 ;  /* 0x0000000709057224 */ /* 0x008fe400078e0208 */
[----:B------:R-:W-:Y:S01]  /*0950*/  FMUL R7, R6, UR4 ;  /* 0x0000000406077c20 */ /* 0x000fe20008400000 */
[----:B------:R-:W-:-:S03]  /*0960*/  IMAD.MOV.U32 R6, RZ, RZ, -0x1 ;  /* 0xffffffffff067424 */ /* 0x000fc600078e00ff */
[----:B------:R2:W3:Y:S01]  /*0970*/  F2I.U32.TRUNC.NTZ R15, R7 ;  /* 0x00000007000f7305 */ /* 0x0004e2000020f000 */
[----:B------:R-:W1:Y:S01]  /*0980*/  LDC R21, c[0x0][0x600] ;  /* 0x00018000ff157b82 */ /* 0x000e620000000800 */
[-CC-:B----4-:R-:W-:Y:S02]  /*0990*/  SHF.R.U64 R27, R16, R18.reuse, R11.reuse ;  /* 0x00000012101b7219 */ /* 0x190fe4000000120b */
[----:B------:R-:W-:-:S05]  /*09a0*/  SHF.R.U32.HI R8, RZ, R18, R11 ;  /* 0x00000012ff087219 */ /* 0x000fca000001160b */
[----:B------:R-:W4:Y:S01]  /*09b0*/  LDC R20, c[0x0][0x648] ;  /* 0x00019200ff147b82 */ /* 0x000f220000000800 */
[-CC-:B0-----:R-:W-:Y:S02]  /*09c0*/  SHF.R.U64 R18, R27, R13.reuse, R8.reuse ;  /* 0x0000000d1b127219 */ /* 0x181fe40000001208 */
[-C--:B------:R-:W-:Y:S02]  /*09d0*/  SHF.L.U32 R6, R6, R13.reuse, RZ ;  /* 0x0000000d06067219 */ /* 0x080fe400000006ff */
[-C--:B------:R-:W-:Y:S02]  /*09e0*/  SHF.R.U32.HI R8, RZ, R13.reuse, R8 ;  /* 0x0000000dff087219 */ /* 0x080fe40000011608 */
[----:B------:R-:W-:Y:S01]  /*09f0*/  LOP3.LUT R14, RZ, R6, RZ, 0x33, !PT ;  /* 0x00000006ff0e7212 */ /* 0x000fe200078e33ff */
[----:B------:R-:W0:Y:S01]  /*0a00*/  LDC R25, c[0x0][0x638] ;  /* 0x00018e00ff197b82 */ /* 0x000e220000000800 */
[----:B------:R-:W-:Y:S01]  /*0a10*/  SHF.L.U32 R11, R12, R13, RZ ;  /* 0x0000000d0c0b7219 */ /* 0x000fe200000006ff */
[----:B------:R-:W-:-:S02]  /*0a20*/  IMAD.MOV.U32 R6, RZ, RZ, R18 ;  /* 0x000000ffff067224 */ /* 0x000fc400078e0012 */
[----:B--2---:R-:W-:-:S04]  /*0a30*/  IMAD.MOV.U32 R7, RZ, RZ, R8 ;  /* 0x000000ffff077224 */ /* 0x004fc800078e0008 */
[----:B------:R-:W2:Y:S01]  /*0a40*/  LDC R24, c[0x0][0x610] ;  /* 0x00018400ff187b82 */ /* 0x000ea20000000800 */
[----:B---3--:R-:W-:Y:S05]  /*0a50*/  @!P0 BRA `(.L_x_6) ;  /* 0x0000000000288947 */ /* 0x008fea0003800000 */
[----:B------:R-:W3:Y:S02]  /*0a60*/  LDC R13, c[0x0][0x64c] ;  /* 0x00019300ff0d7b82 */ /* 0x000ee40000000800 */
[----:B---3--:R-:W-:-:S05]  /*0a70*/  IADD3 R13, P0, R18, R13, RZ ;  /* 0x0000000d120d7210 */ /* 0x008fca0007f1e0ff */
        /* <DEDUP_REMOVED lines=8> */
.L_x_6:
[----:B----4-:R-:W-:Y:S01]  /*0b00*/  SHF.R.U64 R6, R6, R20, R7 ;  /* 0x0000001406067219 */ /* 0x010fe20000001207 */
[----:B-1----:R-:W-:Y:S01]  /*0b10*/  VIADD R7, R21, 0xffffffff ;  /* 0xffffffff15077836 */ /* 0x002fe20000000000 */
[----:B------:R-:W-:Y:S01]  /*0b20*/  LOP3.LUT R14, R27, R14, RZ, 0xc0, !PT ;  /* 0x0000000e1b0e7212 */ /* 0x000fe200078ec0ff */
[----:B------:R-:W-:Y:S02]  /*0b30*/  IMAD.MOV R15, RZ, RZ, -R15 ;  /* 0x000000ffff0f7224 */ /* 0x000fe400078e0a0f */
[----:B------:R-:W-:Y:S01]  /*0b40*/  IMAD.MOV R8, RZ, RZ, -R6 ;  /* 0x000000ffff087224 */ /* 0x000fe200078e0a06 */
[----:B------:R-:W-:Y:S01]  /*0b50*/  LOP3.LUT R7, R16, R7, RZ, 0xc0, !PT ;  /* 0x0000000710077212 */ /* 0x000fe200078ec0ff */
[----:B------:R-:W-:Y:S02]  /*0b60*/  IMAD R14, R11, R6, R14 ;  /* 0x000000060b0e7224 */ /* 0x000fe400078e020e */
[----:B------:R-:W-:Y:S02]  /*0b70*/  @P2 IMAD R5, R17, R15, R10 ;  /* 0x0000000f11052224 */ /* 0x000fe400078e020a */
[----:B0-----:R-:W-:-:S02]  /*0b80*/  IMAD R6, R8, R25, R18 ;  /* 0x0000001908067224 */ /* 0x001fc400078e0212 */
[----:B--2---:R-:W-:Y:S02]  /*0b90*/  IMAD R5, R14, R24, R5 ;  /* 0x000000180e057224 */ /* 0x004fe400078e0205 */
[----:B------:R-:W-:Y:S02]  /*0ba0*/  IMAD R6, R6, R21, R7 ;  /* 0x0000001506067224 */ /* 0x000fe400078e0207 */
[----:B------:R-:W-:-:S03]  /*0bb0*/  IMAD.MOV.U32 R12, RZ, RZ, 0x1 ;  /* 0x00000001ff0c7424 */ /* 0x000fc600078e00ff */
[----:B------:R-:W-:Y:S02]  /*0bc0*/  SEL R7, R6, R5, !P2 ;  /* 0x0000000506077207 */ /* 0x000fe40005000000 */
[----:B------:R-:W-:Y:S01]  /*0bd0*/  SEL R6, R5, R6, !P2 ;  /* 0x0000000605067207 */ /* 0x000fe20005000000 */
[----:B------:R-:W-:-:S07]  /*0be0*/  IMAD.MOV.U32 R5, RZ, RZ, R26 ;  /* 0x000000ffff057224 */ /* 0x000fce00078e001a */
.L_x_4:
[----:B------:R-:W-:-:S08]  /*0bf0*/  NOP ;  /* 0x0000000000007918 */ /* 0x000fd00000000000 */
[----:B------:R-:W0:Y:S02]  /*0c00*/  USETMAXREG.TRY_ALLOC.CTAPOOL UP0, 0xe8 ;  /* 0x000000e8000079c8 */ /* 0x000e240008000600 */
[----:B0-----:R-:W-:-:S13]  /*0c10*/  PLOP3.LUT P0, PT, PT, PT, UP0, 0x80, 0x0 ;  /* 0x000000000000781c */ /* 0x001fda0003f0f008 */
[----:B------:R-:W-:Y:S05]  /*0c20*/  @!P0 BRA `(.L_x_4) ;  /* 0xfffffffc00f08947 */ /* 0x000fea000383ffff */
[----:B------:R-:W-:Y:S01]  /*0c30*/  ULDC.64 UR4, c[0x0][0x598] ;  /* 0x0001660000047ab9 */ /* 0x000fe20000000a00 */
[----:B------:R-:W-:Y:S01]  /*0c40*/  ULDC.64 UR16, c[0x0][0x208] ;  /* 0x0000820000107ab9 */ /* 0x000fe20000000a00 */
[----:B------:R-:W-:-:S04]  /*0c50*/  ISETP.NE.U32.AND P0, PT, RZ, UR4, PT ;  /* 0x00000004ff007c0c */ /* 0x000fc8000bf05070 */
[----:B------:R-:W-:-:S13]  /*0c60*/  ISETP.NE.AND.EX P0, PT, RZ, UR5, PT, P0 ;  /* 0x00000005ff007c0c */ /* 0x000fda000bf05300 */
[----:B------:R-:W-:Y:S05]  /*0c70*/  @!P0 BRA `(.L_x_7) ;  /* 0x00000000001c8947 */ /* 0x000fea0003800000 */
[----:B------:R-:W0:Y:S02]  /*0c80*/  LDC.64 R8, c[0x0][0x598] ;  /* 0x00016600ff087b82 */ /* 0x000e240000000a00 */
[----:B0-----:R-:W2:Y:S02]  /*0c90*/  LDG.E.64 R8, desc[UR16][R8.64] ;  /* 0x0000001008087981 */ /* 0x001ea4000c1e1b00 */
[----:B--2---:R-:W-:-:S04]  /*0ca0*/  ISETP.NE.U32.AND P0, PT, R8, RZ, PT ;  /* 0x000000ff0800720c */ /* 0x004fc80003f05070 */
[----:B------:R-:W-:-:S13]  /*0cb0*/  ISETP.NE.AND.EX P0, PT, R9, RZ, PT, P0 ;  /* 0x000000ff0900720c */ /* 0x000fda0003f05300 */
[----:B------:R-:W-:Y:S05]  /*0cc0*/  @!P0 BRA `(.L_x_7) ;  /* 0x0000000000088947 */ /* 0x000fea0003800000 */
[----:B------:R0:W5:Y:S01]  /*0cd0*/  LD.E R8, desc[UR16][R8.64] ;  /* 0x0000001008087980 */ /* 0x000162000c101900 */
[----:B------:R-:W-:Y:S05]  /*0ce0*/  BRA `(.L_x_8) ;  /* 0x0000000000207947 */ /* 0x000fea0003800000 */
.L_x_7:
[----:B------:R-:W-:Y:S02]  /*0cf0*/  ULDC.64 UR4, c[0x0][0x588] ;  /* 0x0001620000047ab9 */ /* 0x000fe40000000a00 */
[----:B------:R-:W-:-:S04]  /*0d00*/  ISETP.NE.U32.AND P0, PT, RZ, UR4, PT ;  /* 0x00000004ff007c0c */ /* 0x000fc8000bf05070 */
[----:B------:R-:W-:-:S13]  /*0d10*/  ISETP.NE.AND.EX P0, PT, RZ, UR5, PT, P0 ;  /* 0x00000005ff007c0c */ /* 0x000fda000bf05300 */
[----:B------:R-:W-:Y:S05]  /*0d20*/  @!P0 BRA `(.L_x_9) ;  /* 0x00000000000c8947 */ /* 0x000fea0003800000 */
[----:B------:R-:W0:Y:S02]  /*0d30*/  LDC.64 R8, c[0x0][0x588] ;  /* 0x00016200ff087b82 */ /* 0x000e240000000a00 */
[----:B0-----:R1:W5:Y:S01]  /*0d40*/  LDG.E R8, desc[UR16][R8.64] ;  /* 0x0000001008087981 */ /* 0x001362000c1e1900 */
[----:B------:R-:W-:Y:S05]  /*0d50*/  BRA `(.L_x_8) ;  /* 0x0000000000047947 */ /* 0x000fea0003800000 */
.L_x_9:
[----:B------:R-:W2:Y:S02]  /*0d60*/  LDC R8, c[0x0][0x580] ;  /* 0x00016000ff087b82 */ /* 0x000ea40000000800 */
.L_x_8:
[----:B------:R-:W-:Y:S02]  /*0d70*/  ULDC.64 UR4, c[0x0][0x5a0] ;  /* 0x0001680000047ab9 */ /* 0x000fe40000000a00 */
[----:B------:R-:W-:-:S04]  /*0d80*/  ISETP.NE.U32.AND P0, PT, RZ, UR4, PT ;  /* 0x00000004ff007c0c */ /* 0x000fc8000bf05070 */
[----:B------:R-:W-:-:S13]  /*0d90*/  ISETP.NE.AND.EX P0, PT, RZ, UR5, PT, P0 ;  /* 0x00000005ff007c0c */ /* 0x000fda000bf05300 */
[----:B------:R-:W-:Y:S05]  /*0da0*/  @!P0 BRA `(.L_x_10) ;  /* 0x00000000001c8947 */ /* 0x000fea0003800000 */
[----:B------:R-:W3:Y:S02]  /*0db0*/  LDC.64 R10, c[0x0][0x5a0] ;  /* 0x00016800ff0a7b82 */ /* 0x000ee40000000a00 */
[----:B---3--:R-:W3:Y:S02]  /*0dc0*/  LDG.E.64 R10, desc[UR16][R10.64] ;  /* 0x000000100a0a7981 */ /* 0x008ee4000c1e1b00 */
[----:B---3--:R-:W-:-:S04]  /*0dd0*/  ISETP.NE.U32.AND P0, PT, R10, RZ, PT ;  /* 0x000000ff0a00720c */ /* 0x008fc80003f05070 */
[----:B------:R-:W-:-:S13]  /*0de0*/  ISETP.NE.AND.EX P0, PT, R11, RZ, PT, P0 ;  /* 0x000000ff0b00720c */ /* 0x000fda0003f05300 */
[----:B------:R-:W-:Y:S05]  /*0df0*/  @!P0 BRA `(.L_x_10) ;  /* 0x0000000000088947 */ /* 0x000fea0003800000 */
[----:B01----:R0:W5:Y:S01]  /*0e00*/  LD.E R9, desc[UR16][R10.64] ;  /* 0x000000100a097980 */ /* 0x003162000c101900 */
[----:B------:R-:W-:Y:S05]  /*0e10*/  BRA `(.L_x_11) ;  /* 0x0000000000207947 */ /* 0x000fea0003800000 */
.L_x_10:
[----:B------:R-:W-:Y:S02]  /*0e20*/  ULDC.64 UR4, c[0x0][0x590] ;  /* 0x0001640000047ab9 */ /* 0x000fe40000000a00 */
[----:B------:R-:W-:-:S04]  /*0e30*/  ISETP.NE.U32.AND P0, PT, RZ, UR4, PT ;  /* 0x00000004ff007c0c */ /* 0x000fc8000bf05070 */
[----:B------:R-:W-:-:S13]  /*0e40*/  ISETP.NE.AND.EX P0, PT, RZ, UR5, PT, P0 ;  /* 0x00000005ff007c0c */ /* 0x000fda000bf05300 */
[----:B------:R-:W-:Y:S05]  /*0e50*/  @!P0 BRA `(.L_x_12) ;  /* 0x00000000000c8947 */ /* 0x000fea0003800000 */
[----:B------:R-:W0:Y:S02]  /*0e60*/  LDC.64 R10, c[0x0][0x590] ;  /* 0x00016400ff0a7b82 */ /* 0x000e240000000a00 */
[----:B01----:R1:W5:Y:S01]  /*0e70*/  LDG.E R9, desc[UR16][R10.64] ;  /* 0x000000100a097981 */ /* 0x003362000c1e1900 */
[----:B------:R-:W-:Y:S05]  /*0e80*/  BRA `(.L_x_11) ;  /* 0x0000000000047947 */ /* 0x000fea0003800000 */
.L_x_12:
[----:B01----:R-:W3:Y:S02]  /*0e90*/  LDC R9, c[0x0][0x584] ;  /* 0x00016100ff097b82 */ /* 0x003ee40000000800 */
.L_x_11:
[----:B------:R-:W-:-:S13]  /*0ea0*/  LOP3.LUT P0, RZ, R12, 0xff, RZ, 0xc0, !PT ;  /* 0x000000ff0cff7812 */ /* 0x000fda000780c0ff */
[----:B------:R-:W-:Y:S05]  /*0eb0*/  @!P0 EXIT ;  /* 0x000000000000894d */ /* 0x000fea0003800000 */
[----:B------:R-:W-:Y:S01]  /*0ec0*/  ULDC UR4, c[0x0][0x28c] ;  /* 0x0000a30000047ab9 */ /* 0x000fe20000000800 */
[----:B------:R-:W-:Y:S01]  /*0ed0*/  LOP3.LUT R138, R4, 0x1, RZ, 0xfc, !PT ;  /* 0x00000001048a7812 */ /* 0x000fe200078efcff */
[----:B------:R-:W-:-:S04]  /*0ee0*/  UIADD3 UR4, UR4, 0x7f, URZ ;  /* 0x0000007f04047890 */ /* 0x000fc8000fffe03f */
[----:B------:R-:W-:-:S04]  /*0ef0*/  USHF.R.S32.HI UR5, URZ, 0x1f, UR4 ;  /* 0x0000001f3f057899 */ /* 0x000fc80008011404 */
[----:B------:R-:W-:-:S03]  /*0f00*/  ULEA.HI UR5, UR5, UR4, URZ, 0x7 ;  /* 0x0000000405057291 */ /* 0x000fc6000f8f383f */
[----:B------:R-:W-:Y:S01]  /*0f10*/  UMOV UR4, URZ ;  /* 0x0000003f00047c82 */ /* 0x000fe20008000000 */
[----:B------:R-:W-:-:S03]  /*0f20*/  USHF.R.S32.HI UR9, URZ, 0x7, UR5 ;  /* 0x000000073f097899 */ /* 0x000fc60008011405 */
[----:B------:R-:W-:-:S09]  /*0f30*/  UMOV UR5, URZ ;  /* 0x0000003f00057c82 */ /* 0x000fd20008000000 */
.L_x_165:
[----:B01----:R-:W-:Y:S01]  /*0f40*/  LOP3.LUT R10, R0, 0x80, RZ, 0xc0, !PT ;  /* 0x00000080000a7812 */ /* 0x003fe200078ec0ff */
[----:B------:R-:W0:Y:S01]  /*0f50*/  S2UR UR13, SR_CgaCtaId ;  /* 0x00000000000d79c3 */ /* 0x000e220000008800 */
[----:B------:R-:W-:Y:S01]  /*0f60*/  UMOV UR12, 0x400 ;  /* 0x00000400000c7882 */ /* 0x000fe20000000000 */
[----:B------:R-:W-:Y:S01]  /*0f70*/  UMOV UR6, URZ ;  /* 0x0000003f00067c82 */ /* 0x000fe20008000000 */
[----:B------:R-:W-:Y:S01]  /*0f80*/  SHF.R.U32.HI R10, RZ, 0x7, R10 ;  /* 0x00000007ff0a7819 */ /* 0x000fe2000001160a */
[----:B------:R-:W-:Y:S01]  /*0f90*/  UMOV UR7, URZ ;  /* 0x0000003f00077c82 */ /* 0x000fe20008000000 */
[----:B------:R-:W-:Y:S01]  /*0fa0*/  UMOV UR18, UR5 ;  /* 0x0000000500127c82 */ /* 0x000fe20008000000 */
[----:B------:R-:W-:Y:S02]  /*0fb0*/  CS2R R14, SRZ ;  /* 0x00000000000e7805 */ /* 0x000fe4000001ff00 */
[----:B------:R-:W-:Y:S01]  /*0fc0*/  CS2R R12, SRZ ;  /* 0x00000000000c7805 */ /* 0x000fe2000001ff00 */
[----:B------:R-:W1:Y:S01]  /*0fd0*/  LDC R11, c[0x0][0x28c] ;  /* 0x0000a300ff0b7b82 */ /* 0x000e620000000800 */
[----:B------:R-:W4:Y:S01]  /*0fe0*/  SHFL.IDX PT, R10, R10, RZ, 0x1f ;  /* 0x00001fff0a0a7589 */ /* 0x000f2200000e0000 */
[----:B------:R-:W-:-:S02]  /*0ff0*/  CS2R R16, SRZ ;  /* 0x0000000000107805 */ /* 0x000fc4000001ff00 */
[----:B------:R-:W-:Y:S02]  /*1000*/  CS2R R18, SRZ ;  /* 0x0000000000127805 */ /* 0x000fe4000001ff00 */
[----:B------:R-:W-:Y:S02]  /*1010*/  CS2R R20, SRZ ;  /* 0x0000000000147805 */ /* 0x000fe4000001ff00 */
[----:B------:R-:W-:Y:S02]  /*1020*/  CS2R R22, SRZ ;  /* 0x0000000000167805 */ /* 0x000fe4000001ff00 */
[----:B------:R-:W-:Y:S02]  /*1030*/  CS2R R88, SRZ ;  /* 0x0000000000587805 */ /* 0x000fe4000001ff00 */
[----:B------:R-:W-:Y:S02]  /*1040*/  CS2R R90, SRZ ;  /* 0x00000000005a7805 */ /* 0x000fe4000001ff00 */
        /* <DEDUP_REMOVED lines=16> */
[----:B-1----:R-:W-:Y:S02]  /*1150*/  ISETP.GE.AND P0, PT, R11, 0x1, PT ;  /* 0x000000010b00780c */ /* 0x002fe40003f06270 */
[----:B------:R-:W-:Y:S02]  /*1160*/  CS2R R124, SRZ ;  /* 0x00000000007c7805 */ /* 0x000fe4000001ff00 */
[----:B----4-:R-:W-:-:S02]  /*1170*/  R2UR UR8, R10 ;  /* 0x000000000a0872ca */ /* 0x010fc400000e0000 */
[----:B------:R-:W-:Y:S02]  /*1180*/  CS2R R126, SRZ ;  /* 0x00000000007e7805 */ /* 0x000fe4000001ff00 */
[----:B------:R-:W-:Y:S02]  /*1190*/  CS2R R128, SRZ ;  /* 0x0000000000807805 */ /* 0x000fe4000001ff00 */
[----:B------:R-:W-:Y:S02]  /*11a0*/  CS2R R130, SRZ ;  /* 0x0000000000827805 */ /* 0x000fe4000001ff00 */
[----:B------:R-:W-:Y:S02]  /*11b0*/  CS2R R132, SRZ ;  /* 0x0000000000847805 */ /* 0x000fe4000001ff00 */
[----:B------:R-:W-:Y:S02]  /*11c0*/  CS2R R134, SRZ ;  /* 0x0000000000867805 */ /* 0x000fe4000001ff00 */
[----:B------:R-:W-:Y:S01]  /*11d0*/  CS2R R136, SRZ ;  /* 0x0000000000887805 */ /* 0x000fe2000001ff00 */
[----:B------:R-:W-:Y:S01]  /*11e0*/  IMAD.MOV.U32 R139, RZ, RZ, RZ ;  /* 0x000000ffff8b7224 */ /* 0x000fe200078e00ff */
[----:B------:R-:W-:Y:S01]  /*11f0*/  CS2R R24, SRZ ;  /* 0x0000000000187805 */ /* 0x000fe2000001ff00 */
[----:B------:R-:W-:Y:S01]  /*1200*/  IMAD.MOV.U32 R141, RZ, RZ, RZ ;  /* 0x000000ffff8d7224 */ /* 0x000fe200078e00ff */
[----:B---3--:R-:W-:Y:S01]  /*1210*/  CS2R R26, SRZ ;  /* 0x00000000001a7805 */ /* 0x008fe2000001ff00 */
[----:B------:R-:W-:Y:S01]  /*1220*/  IMAD.U32 R142, RZ, RZ, UR4 ;  /* 0x00000004ff8e7e24 */ /* 0x000fe2000f8e00ff */
[----:B------:R-:W-:Y:S01]  /*1230*/  CS2R R28, SRZ ;  /* 0x00000000001c7805 */ /* 0x000fe2000001ff00 */
[----:B------:R-:W-:Y:S01]  /*1240*/  ULEA.HI UR10, UR8, UR8, URZ, 0x1 ;  /* 0x00000008080a7291 */ /* 0x000fe2000f8f083f */
[----:B------:R-:W-:-:S02]  /*1250*/  CS2R R30, SRZ ;  /* 0x00000000001e7805 */ /* 0x000fc4000001ff00 */
[----:B------:R-:W-:Y:S02]  /*1260*/  CS2R R32, SRZ ;  /* 0x0000000000207805 */ /* 0x000fe4000001ff00 */
[----:B------:R-:W-:Y:S01]  /*1270*/  CS2R R34, SRZ ;  /* 0x0000000000227805 */ /* 0x000fe2000001ff00 */
[----:B------:R-:W-:Y:S01]  /*1280*/  ULOP3.LUT UR11, UR10, 0x7fffe, URZ, 0xc0, !UPT ;  /* 0x0007fffe0a0b7892 */ /* 0x000fe2000f8ec03f */
[----:B------:R-:W-:Y:S01]  /*1290*/  CS2R R36, SRZ ;  /* 0x0000000000247805 */ /* 0x000fe2000001ff00 */
[----:B0-----:R-:W-:Y:S01]  /*12a0*/  ULEA UR10, UR13, UR12, 0x18 ;  /* 0x0000000c0d0a7291 */ /* 0x001fe2000f8ec03f */
[----:B------:R-:W-:Y:S01]  /*12b0*/  CS2R R38, SRZ ;  /* 0x0000000000267805 */ /* 0x000fe2000001ff00 */
[----:B------:R-:W-:Y:S01]  /*12c0*/  UIADD3 UR11, UR8, -UR11, URZ ;  /* 0x8000000b080b7290 */ /* 0x000fe2000fffe03f */
[----:B------:R-:W-:Y:S02]  /*12d0*/  CS2R R40, SRZ ;  /* 0x0000000000287805 */ /* 0x000fe4000001ff00 */
[----:B------:R-:W-:Y:S01]  /*12e0*/  CS2R R42, SRZ ;  /* 0x00000000002a7805 */ /* 0x000fe2000001ff00 */
[----:B------:R-:W-:Y:S01]  /*12f0*/  UMOV UR8, URZ ;  /* 0x0000003f00087c82 */ /* 0x000fe20008000000 */
[----:B------:R-:W-:Y:S01]  /*1300*/  ULEA UR11, UR11, UR10, 0xd ;  /* 0x0000000a0b0b7291 */ /* 0x000fe2000f8e683f */
[----:B------:R-:W-:-:S02]  /*1310*/  CS2R R44, SRZ ;  /* 0x00000000002c7805 */ /* 0x000fc4000001ff00 */
[----:B------:R-:W-:Y:S02]  /*1320*/  CS2R R46, SRZ ;  /* 0x00000000002e7805 */ /* 0x000fe4000001ff00 */
[----:B------:R-:W-:Y:S01]  /*1330*/  CS2R R48, SRZ ;  /* 0x0000000000307805 */ /* 0x000fe2000001ff00 */
[----:B------:R-:W-:Y:S01]  /*1340*/  UIADD3 UR11, UR11, 0x100, URZ ;  /* 0x000001000b0b7890 */ /* 0x000fe2000fffe03f */
[----:B------:R-:W-:Y:S02]  /*1350*/  CS2R R50, SRZ ;  /* 0x0000000000327805 */ /* 0x000fe4000001ff00 */
[----:B------:R-:W-:Y:S02]  /*1360*/  CS2R R52, SRZ ;  /* 0x0000000000347805 */ /* 0x000fe4000001ff00 */
[----:B------:R-:W-:Y:S01]  /*1370*/  CS2R R54, SRZ ;  /* 0x0000000000367805 */ /* 0x000fe2000001ff00 */
[----:B------:R-:W-:Y:S01]  /*1380*/  USHF.R.U32.HI UR11, URZ, 0x4, UR11 ;  /* 0x000000043f0b7899 */ /* 0x000fe2000801160b */
[----:B------:R-:W-:-:S02]  /*1390*/  CS2R R56, SRZ ;  /* 0x0000000000387805 */ /* 0x000fc4000001ff00 */
[----:B------:R-:W-:Y:S02]  /*13a0*/  CS2R R58, SRZ ;  /* 0x00000000003a7805 */ /* 0x000fe4000001ff00 */
[----:B------:R-:W-:Y:S01]  /*13b0*/  CS2R R60, SRZ ;  /* 0x00000000003c7805 */ /* 0x000fe2000001ff00 */
[----:B------:R-:W-:Y:S01]  /*13c0*/  ULOP3.LUT UR11, UR11, 0x3fff, URZ, 0xc0, !UPT ;  /* 0x00003fff0b0b7892 */ /* 0x000fe2000f8ec03f */
        /* <DEDUP_REMOVED lines=12> */
[----:B------:R-:W-:Y:S01]  /*1490*/  CS2R R86, SRZ ;  /* 0x0000000000567805 */ /* 0x000fe2000001ff00 */
[----:B------:R-:W-:Y:S06]  /*14a0*/  @!P0 BRA `(.L_x_13) ;  /* 0x0000000800608947 */ /* 0x000fec0003800000 */
[----:B------:R-:W-:-:S13]  /*14b0*/  ISETP.NE.AND P1, PT, R138, 0x3, PT ;  /* 0x000000038a00780c */ /* 0x000fda0003f25270 */
[----:B------:R-:W-:Y:S05]  /*14c0*/  @!P1 BRA `(.L_x_14) ;  /* 0x0000000000049947 */ /* 0x000fea0003800000 */
[----:B------:R-:W-:Y:S01]  /*14d0*/  BPT.TRAP 0x1 ;  /* 0x000000040000795c */ /* 0x000fe20000300000 */
.L_x_14:
[----:B------:R-:W-:Y:S01]  /*14e0*/  ULEA UR6, UR5, UR10, 0x3 ;  /* 0x0000000a05067291 */ /* 0x000fe2000f8e183f */
[----:B------:R-:W-:-:S05]  /*14f0*/  IMAD.U32 R10, RZ, RZ, UR4 ;  /* 0x00000004ff0a7e24 */ /* 0x000fca000f8e00ff */
[----:B------:R-:W-:-:S04]  /*1500*/  SHF.L.U32 R10, R10, 0x1f, RZ ;  /* 0x0000001f0a0a7819 */ /* 0x000fc800000006ff */
[----:B------:R0:W1:Y:S01]  /*1510*/  SYNCS.PHASECHK.TRANS64.TRYWAIT P0, [UR6], R10 ;  /* 0x0000000aff0075a7 */ /* 0x0000620008000146 */
[----:B------:R-:W-:Y:S05]  /*1520*/  @!P1 BRA `(.L_x_15) ;  /* 0x0000000000049947 */ /* 0x000fea0003800000 */
[----:B------:R-:W-:Y:S01]  /*1530*/  BPT.TRAP 0x1 ;  /* 0x000000040000795c */ /* 0x000fe20000300000 */
.L_x_15:
[----:B-1----:R-:W-:Y:S05]  /*1540*/  @P0 BRA `(.L_x_16) ;  /* 0x0000000000080947 */ /* 0x002fea0003800000 */
[----:B------:R-:W1:Y:S02]  /*1550*/  SYNCS.PHASECHK.TRANS64.TRYWAIT P0, [UR6], R10 ;  /* 0x0000000aff0075a7 */ /* 0x000e640008000146 */
[----:B-1----:R-:W-:Y:S05]  /*1560*/  @!P0 BRA `(.L_x_17) ;  /* 0x0000007c00808947 */ /* 0x002fea0003800000 */
.L_x_16:
[----:B------:R-:W-:Y:S01]  /*1570*/  UIADD3 UR6, UR10, 0x14100, URZ ;  /* 0x000141000a067890 */ /* 0x000fe2000fffe03f */
[----:B------:R-:W-:Y:S01]  /*1580*/  WARPGROUP.ARRIVE ;  /* 0x00000000000079c5 */ /* 0x000fe20000000000 */
[----:B------:R-:W-:Y:S01]  /*1590*/  ULOP3.LUT UR8, UR11, 0x10000, URZ, 0xfc, !UPT ;  /* 0x000100000b087892 */ /* 0x000fe2000f8efc3f */
[----:B------:R-:W-:Y:S01]  /*15a0*/  CS2R R14, SRZ ;  /* 0x00000000000e7805 */ /* 0x000fe2000001ff00 */
[----:B------:R-:W-:Y:S01]  /*15b0*/  USHF.R.U32.HI UR6, URZ, 0x4, UR6 ;  /* 0x000000043f067899 */ /* 0x000fe20008011606 */
[----:B------:R-:W-:Y:S01]  /*15c0*/  CS2R R12, SRZ ;  /* 0x00000000000c7805 */ /* 0x000fe2000001ff00 */
[----:B------:R-:W-:Y:S01]  /*15d0*/  UMOV UR13, 0x40000040 ;  /* 0x40000040000d7882 */ /* 0x000fe20000000000 */
[----:B------:R-:W-:Y:S01]  /*15e0*/  UMOV UR15, 0x40000040 ;  /* 0x40000040000f7882 */ /* 0x000fe20000000000 */
[----:B------:R-:W-:Y:S01]  /*15f0*/  ULOP3.LUT UR6, UR6, 0x3fff, URZ, 0xc0, !UPT ;  /* 0x00003fff06067892 */ /* 0x000fe2000f8ec03f */
[----:B------:R-:W-:Y:S02]  /*1600*/  CS2R R16, SRZ ;  /* 0x0000000000107805 */ /* 0x000fe4000001ff00 */
[----:B------:R-:W-:-:S02]  /*1610*/  CS2R R18, SRZ ;  /* 0x0000000000127805 */ /* 0x000fc4000001ff00 */
[----:B------:R-:W-:Y:S01]  /*1620*/  CS2R R20, SRZ ;  /* 0x0000000000147805 */ /* 0x000fe2000001ff00 */
[----:B------:R-:W-:Y:S01]  /*1630*/  ULOP3.LUT UR7, UR6, 0x10000, URZ, 0xfc, !UPT ;  /* 0x0001000006077892 */ /* 0x000fe2000f8efc3f */
[----:B------:R-:W-:Y:S01]  /*1640*/  CS2R R22, SRZ ;  /* 0x0000000000167805 */ /* 0x000fe2000001ff00 */
[----:B------:R-:W-:Y:S01]  /*1650*/  ULEA UR6, UR5, UR8, 0xa ;  /* 0x0000000805067291 */ /* 0x000fe2000f8e503f */
[----:B------:R-:W-:Y:S01]  /*1660*/  CS2R R88, SRZ ;  /* 0x0000000000587805 */ /* 0x000fe2000001ff00 */
[----:B------:R-:W-:Y:S01]  /*1670*/  ULEA UR7, UR5, UR7, 0xa ;  /* 0x0000000705077291 */ /* 0x000fe2000f8e503f */
[----:B------:R-:W-:Y:S02]  /*1680*/  CS2R R90, SRZ ;  /* 0x00000000005a7805 */ /* 0x000fe4000001ff00 */
[----:B------:R-:W-:Y:S02]  /*1690*/  CS2R R92, SRZ ;  /* 0x00000000005c7805 */ /* 0x000fe4000001ff00 */
[----:B------:R-:W-:-:S02]  /*16a0*/  CS2R R94, SRZ ;  /* 0x00000000005e7805 */ /* 0x000fc4000001ff00 */
[----:B------:R-:W-:Y:S01]  /*16b0*/  CS2R R96, SRZ ;  /* 0x0000000000607805 */ /* 0x000fe2000001ff00 */
[----:B------:R-:W-:Y:S01]  /*16c0*/  UMOV UR12, UR6 ;  /* 0x00000006000c7c82 */ /* 0x000fe20008000000 */
[----:B------:R-:W-:Y:S01]  /*16d0*/  CS2R R98, SRZ ;  /* 0x0000000000627805 */ /* 0x000fe2000001ff00 */
[----:B------:R-:W-:Y:S01]  /*16e0*/  UMOV UR14, UR7 ;  /* 0x00000007000e7c82 */ /* 0x000fe20008000000 */
[----:B------:R-:W-:Y:S01]  /*16f0*/  CS2R R100, SRZ ;  /* 0x0000000000647805 */ /* 0x000fe2000001ff00 */
[----:B------:R-:W-:Y:S01]  /*1700*/  QGMMA.64x128x32.F32.E4M3.E4M3 R24, gdesc[UR12], RZ, !UPT ;  /* 0x01e000000c1879f3 */ /* 0x000fe2000c7008ff */
[----:B------:R-:W-:Y:S01]  /*1710*/  UIADD3 UR12, UR6, 0x2, URZ ;  /* 0x00000002060c7890 */ /* 0x000fe2000fffe03f */
[----:B------:R-:W-:Y:S01]  /*1720*/  CS2R R102, SRZ ;  /* 0x0000000000667805 */ /* 0x000fe2000001ff00 */
[----:B------:R-:W-:Y:S01]  /*1730*/  UIADD3 UR14, UR7, 0x2, URZ ;  /* 0x00000002070e7890 */ /* 0x000fe2000fffe03f */
[----:B------:R-:W-:Y:S01]  /*1740*/  CS2R R104, SRZ ;  /* 0x0000000000687805 */ /* 0x000fe2000001ff00 */
[----:B------:R-:W-:Y:S01]  /*1750*/  UMOV UR13, 0x40000040 ;  /* 0x40000040000d7882 */ /* 0x000fe20000000000 */
[----:B------:R-:W-:Y:S01]  /*1760*/  UMOV UR15, 0x40000040 ;  /* 0x40000040000f7882 */ /* 0x000fe20000000000 */
        /* <DEDUP_REMOVED lines=16> */
[----:B------:R-:W-:Y:S02]  /*1870*/  IMAD.MOV.U32 R139, RZ, RZ, RZ ;  /* 0x000000ffff8b7224 */ /* 0x000fe400078e00ff */
[----:B------:R-:W-:Y:S01]  /*1880*/  IMAD.MOV.U32 R141, RZ, RZ, RZ ;  /* 0x000000ffff8d7224 */ /* 0x000fe200078e00ff */
[----:B------:R-:W-:Y:S01]  /*1890*/  QGMMA.64x128x32.F32.E4M3.E4M3 R24, gdesc[UR12], R24 ;  /* 0x01e000000c1879f3 */ /* 0x000fe20008700818 */
[----:B------:R-:W-:Y:S02]  /*18a0*/  UIADD3 UR12, UR6, 0x4, URZ ;  /* 0x00000004060c7890 */ /* 0x000fe4000fffe03f */
[----:B------:R-:W-:Y:S01]  /*18b0*/  UIADD3 UR14, UR7, 0x4, URZ ;  /* 0x00000004070e7890 */ /* 0x000fe2000fffe03f */
[----:B------:R-:W-:Y:S01]  /*18c0*/  UMOV UR13, 0x40000040 ;  /* 0x40000040000d7882 */ /* 0x000fe20000000000 */
[----:B------:R-:W-:-:S07]  /*18d0*/  UMOV UR15, 0x40000040 ;  /* 0x40000040000f7882 */ /* 0x000fce0000000000 */
[----:B------:R-:W-:Y:S01]  /*18e0*/  QGMMA.64x128x32.F32.E4M3.E4M3 R24, gdesc[UR12], R24 ;  /* 0x01e000000c1879f3 */ /* 0x000fe20008700818 */
[----:B------:R-:W-:Y:S02]  /*18f0*/  UIADD3 UR14, UR7, 0x6, URZ ;  /* 0x00000006070e7890 */ /* 0x000fe4000fffe03f */
[----:B------:R-:W-:Y:S01]  /*1900*/  UIADD3 UR12, UR6, 0x6, URZ ;  /* 0x00000006060c7890 */ /* 0x000fe2000fffe03f */
[----:B------:R-:W-:Y:S01]  /*1910*/  ULDC UR7, c[0x0][0x50c] ;  /* 0x0001430000077ab9 */ /* 0x000fe20000000800 */
[----:B------:R-:W-:Y:S01]  /*1920*/  UMOV UR13, 0x40000040 ;  /* 0x40000040000d7882 */ /* 0x000fe20000000000 */
[----:B------:R-:W-:Y:S01]  /*1930*/  UISETP.NE.AND UP0, UPT, UR7, 0x4, UPT ;  /* 0x000000040700788c */ /* 0x000fe2000bf05270 */
[----:B------:R-:W-:Y:S01]  /*1940*/  UMOV UR15, 0x40000040 ;  /* 0x40000040000f7882 */ /* 0x000fe20000000000 */
[----:B------:R-:W-:Y:S02]  /*1950*/  UMOV UR6, 0x4 ;  /* 0x0000000400067882 */ /* 0x000fe40000000000 */
[----:B------:R-:W-:-:S06]  /*1960*/  USEL UR7, URZ, 0x1, UP0 ;  /* 0x000000013f077887 */ /* 0x000fcc0008000000 */
[----:B------:R-:W-:Y:S01]  /*1970*/  ISETP.NE.AND P0, PT, RZ, UR7, PT ;  /* 0x00000007ff007c0c */ /* 0x000fe2000bf05270 */
[----:B------:R-:W-:-:S12]  /*1980*/  QGMMA.64x128x32.F32.E4M3.E4M3 R24, gdesc[UR12], R24, gsb0 ;  /* 0x01e000000c1879f3 */ /* 0x000fd80008000818 */
[----:B------:R-:W-:Y:S05]  /*1990*/  @!P0 BRA `(.L_x_18) ;  /* 0x0000000400088947 */ /* 0x000fea0003800000 */
[----:B------:R-:W-:Y:S02]  /*19a0*/  WARPGROUP.DEPBAR.LE gsb0, 0x0 ;  /* 0x00008000000079c5 */ /* 0x000fe40000010000 */
[----:B------:R-:W-:-:S01]  /*19b0*/  FADD R141, RZ, R24 ;  /* 0x00000018ff8d7221 */ /* 0x000fc20000000000 */
[----:B------:R-:W-:Y:S01]  /*19c0*/  FADD R136, RZ, R25 ;  /* 0x00000019ff887221 */ /* 0x000fe20000000000 */
        /* <DEDUP_REMOVED lines=62> */
[----:B------:R-:W-:-:S06]  /*1db0*/  UMOV UR6, URZ ;  /* 0x0000003f00067c82 */ /* 0x000fcc0008000000 */
.L_x_18:
[----:B------:R-:W-:-:S04]  /*1dc0*/  UIADD3 UR18, UR5, 0x1, URZ ;  /* 0x0000000105127890 */ /* 0x000fc8000fffe03f */
[----:B------:R-:W-:-:S04]  /*1dd0*/  UISETP.NE.AND UP0, UPT, UR18, 0x5, UPT ;  /* 0x000000051200788c */ /* 0x000fc8000bf05270 */
[----:B------:R-:W-:Y:S02]  /*1de0*/  USEL UR8, URZ, 0x1, UP0 ;  /* 0x000000013f087887 */ /* 0x000fe40008000000 */
[----:B------:R-:W-:Y:S02]  /*1df0*/  USEL UR18, UR18, URZ, UP0 ;  /* 0x0000003f12127287 */ /* 0x000fe40008000000 */
[----:B------:R-:W-:-:S06]  /*1e00*/  ULOP3.LUT UR8, UR4, UR8, URZ, 0x3c, !UPT ;  /* 0x0000000804087292 */ /* 0x000fcc000f8e3c3f */
[----:B------:R-:W-:Y:S01]  /*1e10*/  IMAD.U32 R142, RZ, RZ, UR8 ;  /* 0x00000008ff8e7e24 */ /* 0x000fe2000f8e00ff */
[----:B------:R-:W-:-:S06]  /*1e20*/  UMOV UR8, 0x1 ;  /* 0x0000000100087882 */ /* 0x000fcc0000000000 */
.L_x_13:
[----:B------:R-:W-:-:S04]  /*1e30*/  UISETP.LT.AND UP0, UPT, UR9, 0x1, UPT ;  /* 0x000000010900788c */ /* 0x000fc8000bf01270 */
[----:B------:R-:W-:-:S04]  /*1e40*/  USEL UR12, UR9, 0x1, UP0 ;  /* 0x00000001090c7887 */ /* 0x000fc80008000000 */
[----:B------:R-:W-:-:S04]  /*1e50*/  UIADD3 UR12, UR9, -UR12, URZ ;  /* 0x8000000c090c7290 */ /* 0x000fc8000fffe03f */
[----:B------:R-:W-:-:S06]  /*1e60*/  UISETP.GE.AND UP0, UPT, UR12, 0x1, UPT ;  /* 0x000000010c00788c */ /* 0x000fcc000bf06270 */
[----:B------:R-:W-:-:S13]  /*1e70*/  PLOP3.LUT P0, PT, PT, PT, UP0, 0x80, 0x0 ;  /* 0x000000000000781c */ /* 0x000fda0003f0f008 */
[----:B------:R-:W-:Y:S05]  /*1e80*/  @!P0 BRA `(.L_x_19) ;  /* 0x0000000800348947 */ /* 0x000fea0003800000 */
[----:B01----:R-:W-:Y:S01]  /*1e90*/  IMAD.U32 R10, RZ, RZ, UR12 ;  /* 0x0000000cff0a7e24 */ /* 0x003fe2000f8e00ff */
[----:B------:R-:W-:Y:S01]  /*1ea0*/  UMOV UR19, UR5 ;  /* 0x0000000500137c82 */ /* 0x000fe20008000000 */
[----:B------:R-:W-:-:S05]  /*1eb0*/  ULDC UR20, c[0x0][0x50c] ;  /* 0x0001430000147ab9 */ /* 0x000fca0000000800 */
.L_x_27:
[----:B------:R-:W-:-:S13]  /*1ec0*/  ISETP.NE.AND P1, PT, R138, 0x3, PT ;  /* 0x000000038a00780c */ /* 0x000fda0003f25270 */
[----:B01----:R-:W-:Y:S05]  /*1ed0*/  @!P1 BRA `(.L_x_20) ;  /* 0x0000000000049947 */ /* 0x003fea0003800000 */
[----:B------:R-:W-:Y:S01]  /*1ee0*/  BPT.TRAP 0x1 ;  /* 0x000000040000795c */ /* 0x000fe20000300000 */
.L_x_20:
[----:B------:R-:W0:Y:S01]  /*1ef0*/  S2UR UR12, SR_CgaCtaId ;  /* 0x00000000000c79c3 */ /* 0x000e220000008800 */
[----:B------:R-:W-:Y:S01]  /*1f00*/  UMOV UR10, 0x400 ;  /* 0x00000400000a7882 */ /* 0x000fe20000000000 */
[----:B------:R-:W-:Y:S01]  /*1f10*/  SHF.L.U32 R11, R142, 0x1f, RZ ;  /* 0x0000001f8e0b7819 */ /* 0x000fe200000006ff */
[----:B0-----:R-:W-:-:S04]  /*1f20*/  ULEA UR10, UR12, UR10, 0x18 ;  /* 0x0000000a0c0a7291 */ /* 0x001fc8000f8ec03f */
[----:B------:R-:W-:-:S09]  /*1f30*/  ULEA UR12, UR18, UR10, 0x3 ;  /* 0x0000000a120c7291 */ /* 0x000fd2000f8e183f */
[----:B------:R0:W1:Y:S01]  /*1f40*/  SYNCS.PHASECHK.TRANS64.TRYWAIT P0, [UR12], R11 ;  /* 0x0000000bff0075a7 */ /* 0x000062000800014c */
[----:B------:R-:W-:Y:S05]  /*1f50*/  @!P1 BRA `(.L_x_21) ;  /* 0x0000000000049947 */ /* 0x000fea0003800000 */
[----:B------:R-:W-:Y:S01]  /*1f60*/  BPT.TRAP 0x1 ;  /* 0x000000040000795c */ /* 0x000fe20000300000 */
.L_x_21:
[----:B-1----:R-:W-:Y:S05]  /*1f70*/  @P0 BRA `(.L_x_22) ;  /* 0x0000000000080947 */ /* 0x002fea0003800000 */
[----:B------:R-:W1:Y:S02]  /*1f80*/  SYNCS.PHASECHK.TRANS64.TRYWAIT P0, [UR12], R11 ;  /* 0x0000000bff0075a7 */ /* 0x000e64000800014c */
[----:B-1----:R-:W-:Y:S05]  /*1f90*/  @!P0 BRA `(.L_x_23) ;  /* 0x00000074000c8947 */ /* 0x002fea0003800000 */
.L_x_22:
[----:B------:R-:W-:Y:S01]  /*1fa0*/  UIADD3 UR12, UR10, 0x14100, URZ ;  /* 0x000141000a0c7890 */ /* 0x000fe2000fffe03f */
[----:B------:R-:W-:Y:S01]  /*1fb0*/  WARPGROUP.ARRIVE ;  /* 0x00000000000079c5 */ /* 0x000fe20000000000 */
[----:B------:R-:W-:Y:S02]  /*1fc0*/  UISETP.NE.AND UP0, UPT, UR7, URZ, UPT ;  /* 0x0000003f0700728c */ /* 0x000fe4000bf05270 */
[----:B------:R-:W-:Y:S02]  /*1fd0*/  USHF.R.U32.HI UR12, URZ, 0x4, UR12 ;  /* 0x000000043f0c7899 */ /* 0x000fe4000801160c */
[----:B------:R-:W-:Y:S02]  /*1fe0*/  USEL UR8, UR8, URZ, !UP0 ;  /* 0x0000003f08087287 */ /* 0x000fe4000c000000 */
[----:B------:R-:W-:Y:S02]  /*1ff0*/  ULOP3.LUT UR12, UR12, 0x3fff, URZ, 0xc0, !UPT ;  /* 0x00003fff0c0c7892 */ /* 0x000fe4000f8ec03f */
[----:B------:R-:W-:-:S02]  /*2000*/  UISETP.NE.U32.AND UP0, UPT, UR8, URZ, UPT ;  /* 0x0000003f0800728c */ /* 0x000fc4000bf05070 */
[----:B------:R-:W-:Y:S02]  /*2010*/  ULOP3.LUT UR7, UR11, 0x10000, URZ, 0xfc, !UPT ;  /* 0x000100000b077892 */ /* 0x000fe4000f8efc3f */
[----:B------:R-:W-:Y:S02]  /*2020*/  ULOP3.LUT UR8, UR12, 0x10000, URZ, 0xfc, !UPT ;  /* 0x000100000c087892 */ /* 0x000fe4000f8efc3f */
[----:B------:R-:W-:Y:S02]  /*2030*/  ULEA UR7, UR18, UR7, 0xa ;  /* 0x0000000712077291 */ /* 0x000fe4000f8e503f */
[----:B------:R-:W-:Y:S01]  /*2040*/  ULEA UR8, UR18, UR8, 0xa ;  /* 0x0000000812087291 */ /* 0x000fe2000f8e503f */
[----:B------:R-:W-:Y:S01]  /*2050*/  UMOV UR13, 0x40000040 ;  /* 0x40000040000d7882 */ /* 0x000fe20000000000 */
[----:B------:R-:W-:Y:S01]  /*2060*/  UMOV UR15, 0x40000040 ;  /* 0x40000040000f7882 */ /* 0x000fe20000000000 */
[----:B------:R-:W-:Y:S02]  /*2070*/  UIADD3 UR6, UR6, 0x4, URZ ;  /* 0x0000000406067890 */ /* 0x000fe4000fffe03f */
[----:B------:R-:W-:-:S02]  /*2080*/  UMOV UR12, UR7 ;  /* 0x00000007000c7c82 */ /* 0x000fc40008000000 */
[----:B------:R-:W-:Y:S02]  /*2090*/  UMOV UR14, UR8 ;  /* 0x00000008000e7c82 */ /* 0x000fe40008000000 */
[----:B------:R-:W-:Y:S01]  /*20a0*/  QGMMA.64x128x32.F32.E4M3.E4M3 R24, gdesc[UR12], R24, UP0 ;  /* 0x01e000000c1879f3 */ /* 0x000fe2000bf00818 */
[----:B------:R-:W-:Y:S02]  /*20b0*/  UIADD3 UR12, UR7, 0x2, URZ ;  /* 0x00000002070c7890 */ /* 0x000fe4000fffe03f */
[----:B------:R-:W-:Y:S01]  /*20c0*/  UIADD3 UR14, UR8, 0x2, URZ ;  /* 0x00000002080e7890 */ /* 0x000fe2000fffe03f */
[----:B------:R-:W-:Y:S01]  /*20d0*/  UMOV UR13, 0x40000040 ;  /* 0x40000040000d7882 */ /* 0x000fe20000000000 */
[----:B------:R-:W-:Y:S01]  /*20e0*/  UMOV UR15, 0x40000040 ;  /* 0x40000040000f7882 */ /* 0x000fe20000000000 */
[----:B------:R-:W-:-:S06]  /*20f0*/  UISETP.NE.AND UP0, UPT, UR6, UR20, UPT ;  /* 0x000000140600728c */ /* 0x000fcc000bf05270 */
        /* <DEDUP_REMOVED lines=8> */
[----:B------:R-:W-:Y:S01]  /*2180*/  UMOV UR13, 0x40000040 ;  /* 0x40000040000d7882 */ /* 0x000fe20000000000 */
[----:B------:R-:W-:Y:S01]  /*2190*/  UMOV UR15, 0x40000040 ;  /* 0x40000040000f7882 */ /* 0x000fe20000000000 */
[----:B------:R-:W-:-:S06]  /*21a0*/  USEL UR7, URZ, 0x1, UP0 ;  /* 0x000000013f077887 */ /* 0x000fcc0008000000 */
[----:B------:R-:W-:Y:S01]  /*21b0*/  ISETP.NE.AND P0, PT, RZ, UR7, PT ;  /* 0x00000007ff007c0c */ /* 0x000fe2000bf05270 */
[----:B------:R-:W-:Y:S03]  /*21c0*/  QGMMA.64x128x32.F32.E4M3.E4M3 R24, gdesc[UR12], R24, gsb0 ;  /* 0x01e000000c1879f3 */ /* 0x000fe60008000818 */
[----:B------:R-:W-:-:S09]  /*21d0*/  WARPGROUP.DEPBAR.LE gsb0, 0x1 ;  /* 0x00008000000079c5 */ /* 0x000fd20000010100 */
[----:B------:R-:W-:Y:S05]  /*21e0*/  @!P0 BRA `(.L_x_24) ;  /* 0x0000000400088947 */ /* 0x000fea0003800000 */
[----:B------:R-:W-:Y:S02]  /*21f0*/  WARPGROUP.DEPBAR.LE gsb0, 0x0 ;  /* 0x00008000000079c5 */ /* 0x000fe40000010000 */
[----:B------:R-:W-:-:S01]  /*2200*/  FADD R141, R24, R141 ;  /* 0x0000008d188d7221 */ /* 0x000fc20000000000 */
[----:B------:R-:W-:Y:S01]  /*2210*/  FADD R136, R25, R136 ;  /* 0x0000008819887221 */ /* 0x000fe20000000000 */
        /* <DEDUP_REMOVED lines=62> */
[----:B------:R-:W-:-:S06]  /*2600*/  UMOV UR6, URZ ;  /* 0x0000003f00067c82 */ /* 0x000fcc0008000000 */
.L_x_24:
[----:B------:R-:W-:Y:S05]  /*2610*/  @!P1 BRA `(.L_x_25) ;  /* 0x0000000000049947 */ /* 0x000fea0003800000 */
[----:B------:R-:W-:Y:S01]  /*2620*/  BPT.TRAP 0x1 ;  /* 0x000000040000795c */ /* 0x000fe20000300000 */
.L_x_25:
[----:B------:R-:W-:Y:S01]  /*2630*/  ULEA UR8, UR19, UR10, 0x3 ;  /* 0x0000000a13087291 */ /* 0x000fe2000f8e183f */
[----:B------:R-:W-:-:S03]  /*2640*/  ISETP.GT.U32.AND P0, PT, R4, 0x1, PT ;  /* 0x000000010400780c */ /* 0x000fc60003f04070 */
[----:B------:R-:W-:-:S04]  /*2650*/  UIADD3 UR8, UR8, 0x28, URZ ;  /* 0x0000002808087890 */ /* 0x000fc8000fffe03f */
[----:B------:R-:W-:-:S09]  /*2660*/  UPRMT UR8, URZ, 0x654, UR8 ;  /* 0x000006543f087896 */ /* 0x000fd20008000008 */
[----:B------:R-:W-:Y:S01]  /*2670*/  SYNCS.ARRIVE.TRANS64.RED.A1T0 RZ, [UR8], RZ ;  /* 0x000000ffffff79a7 */ /* 0x000fe20008100408 */
[----:B------:R-:W-:Y:S05]  /*2680*/  @P0 BRA `(.L_x_26) ;  /* 0x0000000000040947 */ /* 0x000fea0003800000 */
[----:B------:R-:W-:Y:S01]  /*2690*/  BPT.TRAP 0x1 ;  /* 0x000000040000795c */ /* 0x000fe20000300000 */
.L_x_26:
[----:B------:R-:W-:Y:S01]  /*26a0*/  UIADD3 UR18, UR18, 0x1, URZ ;  /* 0x0000000112127890 */ /* 0x000fe2000fffe03f */
[C---:B------:R-:W-:Y:S01]  /*26b0*/  ISETP.GT.AND P0, PT, R10.reuse, 0x1, PT ;  /* 0x000000010a00780c */ /* 0x040fe20003f04270 */
[----:B------:R-:W-:Y:S01]  /*26c0*/  UIADD3 UR19, UR19, 0x1, URZ ;  /* 0x0000000113137890 */ /* 0x000fe2000fffe03f */
[----:B------:R-:W-:Y:S01]  /*26d0*/  VIADD R10, R10, 0xffffffff ;  /* 0xffffffff0a0a7836 */ /* 0x000fe20000000000 */
[----:B------:R-:W-:Y:S02]  /*26e0*/  UISETP.NE.AND UP0, UPT, UR18, 0x5, UPT ;  /* 0x000000051200788c */ /* 0x000fe4000bf05270 */
[----:B------:R-:W-:Y:S02]  /*26f0*/  UISETP.NE.AND UP1, UPT, UR19, 0x5, UPT ;  /* 0x000000051300788c */ /* 0x000fe4000bf25270 */
[----:B------:R-:W-:Y:S02]  /*2700*/  USEL UR8, URZ, 0x1, UP0 ;  /* 0x000000013f087887 */ /* 0x000fe40008000000 */
[----:B------:R-:W-:-:S02]  /*2710*/  USEL UR18, UR18, URZ, UP0 ;  /* 0x0000003f12127287 */ /* 0x000fc40008000000 */
[----:B------:R-:W-:Y:S02]  /*2720*/  USEL UR19, UR19, URZ, UP1 ;  /* 0x0000003f13137287 */ /* 0x000fe40008800000 */
[----:B------:R-:W-:Y:S01]  /*2730*/  LOP3.LUT R142, R142, UR8, RZ, 0x3c, !PT ;  /* 0x000000088e8e7c12 */ /* 0x000fe2000f8e3cff */
[----:B------:R-:W-:Y:S01]  /*2740*/  UMOV UR8, 0x1 ;  /* 0x0000000100087882 */ /* 0x000fe20000000000 */
[----:B------:R-:W-:Y:S08]  /*2750*/  @P0 BRA `(.L_x_27) ;  /* 0xfffffff400d80947 */ /* 0x000ff0000383ffff */
.L_x_19:
[----:B------:R-:W-:Y:S01]  /*2760*/  UISETP.NE.AND UP0, UPT, UR6, URZ, UPT ;  /* 0x0000003f0600728c */ /* 0x000fe2000bf05270 */
[----:B01----:R-:W0:Y:S03]  /*2770*/  LDC R10, c[0x0][0x28c] ;  /* 0x0000a300ff0a7b82 */ /* 0x003e260000000800 */
[----:B------:R-:W-:-:S06]  /*2780*/  USEL UR6, URZ, 0x1, !UP0 ;  /* 0x000000013f067887 */ /* 0x000fcc000c000000 */
[----:B------:R-:W-:Y:S02]  /*2790*/  ISETP.NE.AND P0, PT, RZ, UR6, PT ;  /* 0x00000006ff007c0c */ /* 0x000fe4000bf05270 */
[----:B0-----:R-:W-:-:S11]  /*27a0*/  ISETP.GE.AND P1, PT, R10, 0x1, PT ;  /* 0x000000010a00780c */ /* 0x001fd60003f26270 */
[----:B------:R-:W-:Y:S05]  /*27b0*/  @!P0 BRA `(.L_x_28) ;  /* 0x0000000400048947 */ /* 0x000fea0003800000 */
[----:B------:R-:W-:Y:S02]  /*27c0*/  WARPGROUP.DEPBAR.LE gsb0, 0x0 ;  /* 0x00008000000079c5 */ /* 0x000fe40000010000 */
[----:B------:R-:W-:Y:S01]  /*27d0*/  FADD R141, R24, R141 ;  /* 0x0000008d188d7221 */ /* 0x000fe20000000000 */
        /* <DEDUP_REMOVED lines=62> */
[----:B------:R-:W-:-:S07]  /*2bc0*/  FADD R14, R14, R87 ;  /* 0x000000570e0e7221 */ /* 0x000fce0000000000 */
.L_x_28:
[----:B------:R-:W-:Y:S02]  /*2bd0*/  WARPGROUP.DEPBAR.LE gsb0, 0x0 ;  /* 0x00008000000079c5 */ /* 0x000fe40000010000 */
[----:B------:R-:W-:Y:S05]  /*2be0*/  @!P1 BRA `(.L_x_29) ;  /* 0x0000000000409947 */ /* 0x000fea0003800000 */
[----:B------:R-:W-:-:S13]  /*2bf0*/  ISETP.NE.AND P0, PT, R138, 0x3, PT ;  /* 0x000000038a00780c */ /* 0x000fda0003f05270 */
[----:B------:R-:W-:Y:S05]  /*2c00*/  @!P0 BRA `(.L_x_30) ;  /* 0x0000000000048947 */ /* 0x000fea0003800000 */
[----:B------:R-:W-:Y:S01]  /*2c10*/  BPT.TRAP 0x1 ;  /* 0x000000040000795c */ /* 0x000fe20000300000 */
.L_x_30:
[----:B------:R-:W-:Y:S01]  /*2c20*/  UISETP.LT.AND UP0, UPT, UR9, 0x1, UPT ;  /* 0x000000010900788c */ /* 0x000fe2000bf01270 */
[----:B------:R-:W-:-:S03]  /*2c30*/  ISETP.GT.U32.AND P0, PT, R4, 0x1, PT ;  /* 0x000000010400780c */ /* 0x000fc60003f04070 */
[----:B------:R-:W-:-:S04]  /*2c40*/  USEL UR8, UR9, 0x1, UP0 ;  /* 0x0000000109087887 */ /* 0x000fc80008000000 */
[----:B------:R-:W-:-:S04]  /*2c50*/  UIADD3 UR8, UR5, UR9, -UR8 ;  /* 0x0000000905087290 */ /* 0x000fc8000fffe808 */
[----:B------:R-:W-:-:S04]  /*2c60*/  UIMAD.WIDE.U32 UR6, UR8, -0x33333333, URZ ;  /* 0xcccccccd080678a5 */ /* 0x000fc8000f8e003f */
[----:B------:R-:W-:-:S04]  /*2c70*/  USHF.R.U32.HI UR6, URZ, 0x2, UR7 ;  /* 0x000000023f067899 */ /* 0x000fc80008011607 */
[----:B------:R-:W-:-:S04]  /*2c80*/  UIMAD UR8, UR6, -0x5, UR8 ;  /* 0xfffffffb060878a4 */ /* 0x000fc8000f8e0208 */
[----:B------:R-:W-:-:S04]  /*2c90*/  ULEA UR8, UR8, UR10, 0x3 ;  /* 0x0000000a08087291 */ /* 0x000fc8000f8e183f */
[----:B------:R-:W-:-:S04]  /*2ca0*/  UIADD3 UR8, UR8, 0x28, URZ ;  /* 0x0000002808087890 */ /* 0x000fc8000fffe03f */
[----:B------:R-:W-:-:S09]  /*2cb0*/  UPRMT UR8, URZ, 0x654, UR8 ;  /* 0x000006543f087896 */ /* 0x000fd20008000008 */
[----:B------:R-:W-:Y:S01]  /*2cc0*/  SYNCS.ARRIVE.TRANS64.RED.A1T0 RZ, [UR8], RZ ;  /* 0x000000ffffff79a7 */ /* 0x000fe20008100408 */
[----:B------:R-:W-:Y:S05]  /*2cd0*/  @P0 BRA `(.L_x_29) ;  /* 0x0000000000040947 */ /* 0x000fea0003800000 */
[----:B------:R-:W-:Y:S01]  /*2ce0*/  BPT.TRAP 0x1 ;  /* 0x000000040000795c */ /* 0x000fe20000300000 */
.L_x_29:
[----:B------:R-:W0:Y:S01]  /*2cf0*/  LDC R26, c[0x0][0x288] ;  /* 0x0000a200ff1a7b82 */ /* 0x000e220000000800 */
[--C-:B------:R-:W-:Y:S01]  /*2d00*/  SHF.R.U32.HI R10, RZ, 0x2, R0.reuse ;  /* 0x00000002ff0a7819 */ /* 0x100fe20000011600 */
[----:B------:R-:W-:Y:S01]  /*2d10*/  IMAD.SHL.U32 R29, R7, 0x80, RZ ;  /* 0x00000080071d7824 */ /* 0x000fe200078e00ff */
[----:B------:R-:W-:Y:S01]  /*2d20*/  SHF.R.U32.HI R25, RZ, 0x7, R0 ;  /* 0x00000007ff197819 */ /* 0x000fe20000011600 */
[----:B------:R-:W-:Y:S01]  /*2d30*/  UIADD3 UR5, UR9, UR5, URZ ;  /* 0x0000000509057290 */ /* 0x000fe2000fffe03f */
[----:B------:R-:W-:Y:S01]  /*2d40*/  LOP3.LUT R11, R10, 0x7, RZ, 0xc0, !PT ;  /* 0x000000070a0b7812 */ /* 0x000fe200078ec0ff */
[----:B------:R-:W-:Y:S01]  /*2d50*/  IMAD.SHL.U32 R31, R6, 0x80, RZ ;  /* 0x00000080061f7824 */ /* 0x000fe200078e00ff */
[----:B------:R-:W-:Y:S01]  /*2d60*/  LOP3.LUT R10, R25, 0x1, RZ, 0xc0, !PT ;  /* 0x00000001190a7812 */ /* 0x000fe200078ec0ff */
[----:B------:R-:W-:Y:S01]  /*2d70*/  UISETP.GT.U32.AND UP0, UPT, UR5, 0x4, UPT ;  /* 0x000000040500788c */ /* 0x000fe2000bf04070 */
[----:B------:R-:W-:Y:S01]  /*2d80*/  LOP3.LUT R24, R0, 0x60, RZ, 0xc0, !PT ;  /* 0x0000006000187812 */ /* 0x000fe200078ec0ff */
[----:B------:R-:W-:Y:S01]  /*2d90*/  ULDC UR12, c[0x0][0x284] ;  /* 0x0000a100000c7ab9 */ /* 0x000fe20000000800 */
[----:B------:R-:W-:Y:S01]  /*2da0*/  UISETP.GE.U32.AND UP1, UPT, UR9, 0x5, UPT ;  /* 0x000000050900788c */ /* 0x000fe2000bf26070 */
[----:B------:R-:W-:Y:S01]  /*2db0*/  IMAD.SHL.U32 R30, R10, 0x40, RZ ;  /* 0x000000400a1e7824 */ /* 0x000fe200078e00ff */
[----:B------:R-:W-:Y:S01]  /*2dc0*/  SHF.R.U32.HI R28, RZ, 0x1, R24 ;  /* 0x00000001ff1c7819 */ /* 0x000fe20000011618 */
[----:B------:R-:W-:Y:S01]  /*2dd0*/  UISETP.LT.U32.AND UP0, UPT, UR9, 0x5, UP0 ;  /* 0x000000050900788c */ /* 0x000fe20008701070 */
[----:B------:R-:W-:Y:S01]  /*2de0*/  LOP3.LUT R24, R0, 0x3, RZ, 0xc0, !PT ;  /* 0x0000000300187812 */ /* 0x000fe200078ec0ff */
[----:B------:R-:W-:Y:S01]  /*2df0*/  UIMAD.WIDE.U32 UR6, UR5, -0x33333333, URZ ;  /* 0xcccccccd050678a5 */ /* 0x000fe2000f8e003f */
[--C-:B------:R-:W-:Y:S01]  /*2e00*/  IADD3 R25, RZ, -R28, -R11.reuse ;  /* 0x8000001cff197210 */ /* 0x100fe20007ffe80b */
[----:B------:R-:W-:Y:S01]  /*2e10*/  USEL UR8, URZ, 0x1, !UP0 ;  /* 0x000000013f087887 */ /* 0x000fe2000c000000 */
[----:B------:R-:W-:Y:S01]  /*2e20*/  LOP3.LUT R11, R30, 0x40, R11, 0xe2, !PT ;  /* 0x000000401e0b7812 */ /* 0x000fe200078ee20b */
[----:B------:R-:W-:Y:S01]  /*2e30*/  ULDC.64 UR10, c[0x0][0x5d0] ;  /* 0x00017400000a7ab9 */ /* 0x000fe20000000a00 */
[----:B------:R-:W-:Y:S01]  /*2e40*/  SHF.R.S32.HI R34, RZ, 0x1f, R5 ;  /* 0x0000001fff227819 */ /* 0x000fe20000011405 */
[----:B------:R-:W-:Y:S01]  /*2e50*/  IMAD R10, R10, -0x40, R25 ;  /* 0xffffffc00a0a7824 */ /* 0x000fe200078e0219 */
[----:B------:R-:W-:Y:S01]  /*2e60*/  USHF.R.U32.HI UR6, URZ, 0x2, UR7 ;  /* 0x000000023f067899 */ /* 0x000fe20008011607 */
[----:B0-----:R-:W-:Y:S01]  /*2e70*/  IMAD R30, R24, -0x2, R26 ;  /* 0xfffffffe181e7824 */ /* 0x001fe200078e021a */
[----:B------:R-:W-:Y:S01]  /*2e80*/  ISETP.GE.AND P0, PT, R29, R26, PT ;  /* 0x0000001a1d00720c */ /* 0x000fe20003f06270 */
[----:B------:R-:W-:Y:S01]  /*2e90*/  IMAD.SHL.U32 R24, R0, 0x2, RZ ;  /* 0x0000000200187824 */ /* 0x000fe200078e00ff */
[----:B------:R-:W-:Y:S01]  /*2ea0*/  ULOP3.LUT UR4, UR4, UR8, URZ, 0x3c, !UPT ;  /* 0x0000000804047292 */ /* 0x000fe2000f8e3c3f */
[----:B------:R-:W-:Y:S01]  /*2eb0*/  IMAD R32, R34, UR10, RZ ;  /* 0x0000000a22207c24 */ /* 0x000fe2000f8e02ff */
[----:B------:R-:W-:Y:S01]  /*2ec0*/  ISETP.GE.OR P0, PT, R31, UR12, P0 ;  /* 0x0000000c1f007c0c */ /* 0x000fe20008706670 */
[----:B------:R-:W-:Y:S01]  /*2ed0*/  IMAD.WIDE R26, R6, 0x80, RZ ;  /* 0x00000080061a7825 */ /* 0x000fe200078e02ff */
[----:B------:R-:W-:Y:S01]  /*2ee0*/  LOP3.LUT R24, R29, 0x6, R24, 0xf8, !PT ;  /* 0x000000061d187812 */ /* 0x000fe200078ef818 */
[----:B------:R-:W-:Y:S01]  /*2ef0*/  UIMAD UR5, UR6, -0x5, UR5 ;  /* 0xfffffffb060578a4 */ /* 0x000fe2000f8e0205 */
[----:B------:R-:W-:Y:S01]  /*2f00*/  IADD3 R36, -R31, UR12, R10 ;  /* 0x0000000c1f247c10 */ /* 0x000fe2000fffe10a */
[----:B------:R-:W-:Y:S01]  /*2f10*/  IMAD R33, R5, UR11, R32 ;  /* 0x0000000b05217c24 */ /* 0x000fe2000f8e0220 */
[----:B------:R-:W-:Y:S01]  /*2f20*/  SHF.R.S32.HI R25, RZ, 0x1f, R24 ;  /* 0x0000001fff197819 */ /* 0x000fe20000011418 */
[----:B------:R-:W-:Y:S01]  /*2f30*/  @UP1 ULOP3.LUT UR4, UR4, 0x1, UR6, 0x78, !UPT ;  /* 0x0000000104041892 */ /* 0x000fe2000f8e7806 */
[----:B------:R-:W-:Y:S01]  /*2f40*/  LOP3.LUT R35, R26, R11, R28, 0xfe, !PT ;  /* 0x0000000b1a237212 */ /* 0x000fe200078efe1c */
[----:B------:R-:W-:-:S02]  /*2f50*/  IMAD.IADD R29, R30, 0x1, -R29 ;  /* 0x000000011e1d7824 */ /* 0x000fc400078e0a1d */
[----:B------:R-:W-:-:S04]  /*2f60*/  IMAD.WIDE.U32 R6, R5, UR10, R24 ;  /* 0x0000000a05067c25 */ /* 0x000fc8000f8e0018 */
[----:B------:R-:W-:Y:S02]  /*2f70*/  IMAD.IADD R7, R7, 0x1, R33 ;  /* 0x0000000107077824 */ /* 0x000fe400078e0221 */
[----:B------:R-:W-:Y:S01]  /*2f80*/  IMAD.MOV.U32 R28, RZ, RZ, -0x1 ;  /* 0xffffffffff1c7424 */ /* 0x000fe200078e00ff */
[----:B------:R-:W-:Y:S06]  /*2f90*/  @P0 BRA `(.L_x_31) ;  /* 0x0000004400a40947 */ /* 0x000fec0003800000 */
[----:B------:R-:W0:Y:S01]  /*2fa0*/  LDC.64 R32, c[0x0][0x5c8] ;  /* 0x00017200ff207b82 */ /* 0x000e220000000a00 */
[----:B------:R-:W-:Y:S01]  /*2fb0*/  ULDC.64 UR6, c[0x0][0x5c0] ;  /* 0x0001700000067ab9 */ /* 0x000fe20000000a00 */
[----:B------:R-:W-:Y:S01]  /*2fc0*/  BSSY B0, `(.L_x_31) ;  /* 0x0000466000007945 */ /* 0x000fe20003800000 */
[-C--:B0-----:R-:W-:Y:S02]  /*2fd0*/  IMAD R10, R27, R32.reuse, RZ ;  /* 0x000000201b0a7224 */ /* 0x081fe400078e02ff */
[----:B------:R-:W-:-:S04]  /*2fe0*/  IMAD.WIDE.U32 R6, R35, R32, R6 ;  /* 0x0000002023067225 */ /* 0x000fc800078e0006 */
[----:B------:R-:W-:Y:S01]  /*2ff0*/  IMAD R31, R35, R33, R10 ;  /* 0x00000021231f7224 */ /* 0x000fe200078e020a */
[----:B------:R-:W-:Y:S02]  /*3000*/  LEA R11, P0, R32, R6, 0x3 ;  /* 0x00000006200b7211 */ /* 0x000fe400078018ff */
[----:B------:R-:W-:Y:S01]  /*3010*/  IADD3 R10, P1, R6, UR6, RZ ;  /* 0x00000006060a7c10 */ /* 0x000fe2000ff3e0ff */
[----:B------:R-:W-:Y:S01]  /*3020*/  IMAD.IADD R31, R7, 0x1, R31 ;  /* 0x00000001071f7824 */ /* 0x000fe200078e021f */
[----:B------:R-:W-:-:S04]  /*3030*/  IADD3 R6, P3, R11, UR6, RZ ;  /* 0x000000060b067c10 */ /* 0x000fc8000ff7e0ff */
[----:B------:R-:W-:Y:S02]  /*3040*/  LEA.HI.X R7, R32, R31, R33, 0x3, P0 ;  /* 0x0000001f20077211 */ /* 0x000fe400000f1c21 */
[----:B---3-5:R-:W-:Y:S02]  /*3050*/  FSETP.NEU.AND P0, PT, R9, RZ, PT ;  /* 0x000000ff0900720b */ /* 0x028fe40003f0d000 */
[----:B------:R-:W-:Y:S02]  /*3060*/  IADD3.X R11, R31, UR7, RZ, P1, !PT ;  /* 0x000000071f0b7c10 */ /* 0x000fe40008ffe4ff */
[----:B------:R-:W-:-:S09]  /*3070*/  IADD3.X R7, R7, UR7, RZ, P3, !PT ;  /* 0x0000000707077c10 */ /* 0x000fd20009ffe4ff */
[----:B------:R-:W-:Y:S05]  /*3080*/  @!P0 BRA `(.L_x_32) ;  /* 0x00000034005c8947 */ /* 0x000fea0003800000 */
[----:B------:R-:W-:Y:S01]  /*3090*/  ULDC.64 UR6, c[0x0][0x5b8] ;  /* 0x00016e0000067ab9 */ /* 0x000fe20000000a00 */
[----:B------:R-:W-:Y:S01]  /*30a0*/  ISETP.GE.AND P0, PT, R36, 0x1, PT ;  /* 0x000000012400780c */ /* 0x000fe20003f06270 */
[----:B------:R-:W-:Y:S01]  /*30b0*/  IMAD R32, R34, UR6, RZ ;  /* 0x0000000622207c24 */ /* 0x000fe2000f8e02ff */
[----:B------:R-:W-:Y:S01]  /*30c0*/  ULDC.64 UR10, c[0x0][0x5a8] ;  /* 0x00016a00000a7ab9 */ /* 0x000fe20000000a00 */
[----:B------:R-:W-:Y:S01]  /*30d0*/  IMAD.WIDE.U32 R30, R5, UR6, R24 ;  /* 0x00000006051e7c25 */ /* 0x000fe2000f8e0018 */
[----:B------:R-:W-:Y:S01]  /*30e0*/  ISETP.LT.OR P4, PT, R29, 0x1, !P0 ;  /* 0x000000011d00780c */ /* 0x000fe20004781670 */
[----:B------:R-:W-:Y:S02]  /*30f0*/  BSSY B1, `(.L_x_33) ;  /* 0x000000c000017945 */ /* 0x000fe40003800000 */
[----:B------:R-:W-:Y:S01]  /*3100*/  IMAD R5, R5, UR7, R32 ;  /* 0x0000000705057c24 */ /* 0x000fe2000f8e0220 */
[----:B------:R-:W-:-:S03]  /*3110*/  ULDC.64 UR6, c[0x0][0x5b0] ;  /* 0x00016c0000067ab9 */ /* 0x000fc60000000a00 */
[----:B------:R-:W-:Y:S02]  /*3120*/  IMAD.IADD R31, R31, 0x1, R5 ;  /* 0x000000011f1f7824 */ /* 0x000fe400078e0205 */
[----:B------:R-:W-:Y:S02]  /*3130*/  IMAD R5, R27, UR6, RZ ;  /* 0x000000061b057c24 */ /* 0x000fe4000f8e02ff */
[----:B------:R-:W-:-:S04]  /*3140*/  IMAD.WIDE.U32 R24, R35, UR6, R30 ;  /* 0x0000000623187c25 */ /* 0x000fc8000f8e001e */
[----:B------:R-:W-:Y:S01]  /*3150*/  IMAD R5, R35, UR7, R5 ;  /* 0x0000000723057c24 */ /* 0x000fe2000f8e0205 */
[----:B------:R-:W-:-:S04]  /*3160*/  IADD3 R24, P1, R24, UR10, RZ ;  /* 0x0000000a18187c10 */ /* 0x000fc8000ff3e0ff */
[--C-:B------:R-:W-:Y:S02]  /*3170*/  IADD3.X R25, R25, UR11, R5.reuse, P1, !PT ;  /* 0x0000000b19197c10 */ /* 0x100fe40008ffe405 */
[----:B------:R-:W-:Y:S01]  /*3180*/  PRMT R5, RZ, 0x7610, R5 ;  /* 0x00007610ff057816 */ /* 0x000fe20000000005 */
[----:B------:R-:W-:Y:S06]  /*3190*/  @P4 BRA `(.L_x_34) ;  /* 0x0000000000044947 */ /* 0x000fec0003800000 */
[----:B------:R0:W5:Y:S02]  /*31a0*/  LDG.E.U8 R5, desc[UR16][R24.64] ;  /* 0x0000001018057981 */ /* 0x000164000c1e1100 */
.L_x_34:
[----:B------:R-:W-:Y:S05]  /*31b0*/  BSYNC B1 ;  /* 0x0000000000017941 */ /* 0x000fea0003800000 */
.L_x_33:
[----:B-----5:R-:W-:Y:S01]  /*31c0*/  LOP3.LUT R5, R5, 0xff, RZ, 0xc0, !PT ;  /* 0x000000ff05057812 */ /* 0x020fe200078ec0ff */
[----:B------:R-:W-:Y:S01]  /*31d0*/  BSSY B1, `(.L_x_35) ;  /* 0x000000b000017945 */ /* 0x000fe20003800000 */
[----:B------:R-:W-:Y:S02]  /*31e0*/  ISETP.LT.OR P3, PT, R29, 0x2, !P0 ;  /* 0x000000021d00780c */ /* 0x000fe40004761670 */
[----:B------:R-:W-:-:S05]  /*31f0*/  F2FP.F16.E4M3.UNPACK_B R5, R5 ;  /* 0x00000005ff05723e */ /* 0x000fca00020006ff */
[----:B------:R-:W-:Y:S01]  /*3200*/  HADD2.F32 R32, -RZ, R5.H0_H0 ;  /* 0x20000005ff207230 */ /* 0x000fe20000004100 */
[----:B------:R-:W-:-:S04]  /*3210*/  PRMT R5, RZ, 0x7610, R5 ;  /* 0x00007610ff057816 */ /* 0x000fc80000000005 */
[----:B------:R-:W-:-:S04]  /*3220*/  FMUL R32, R32, R9 ;  /* 0x0000000920207220 */ /* 0x000fc80000400000 */
[----:B--2---:R-:W-:-:S05]  /*3230*/  FFMA R32, R141, R8, R32 ;  /* 0x000000088d207223 */ /* 0x004fca0000000020 */
[----:B------:R-:W-:-:S05]  /*3240*/  F2FP.SATFINITE.E4M3.F32.PACK_AB_MERGE_C R33, RZ, R32, RZ ;  /* 0x00000020ff21723e */ /* 0x000fca00048070ff */
[----:B------:R1:W-:Y:S01]  /*3250*/  @!P4 STG.E.U8 desc[UR16][R10.64], R33 ;  /* 0x000000210a00c986 */ /* 0x0003e2000c101110 */
[----:B------:R-:W-:Y:S05]  /*3260*/  @P3 BRA `(.L_x_36) ;  /* 0x0000000000043947 */ /* 0x000fea0003800000 */
[----:B------:R2:W5:Y:S02]  /*3270*/  LDG.E.U8 R5, desc[UR16][R24.64+0x1] ;  /* 0x0000011018057981 */ /* 0x000564000c1e1100 */
.L_x_36:
[----:B------:R-:W-:Y:S05]  /*3280*/  BSYNC B1 ;  /* 0x0000000000017941 */ /* 0x000fea0003800000 */
.L_x_35:
[----:B-----5:R-:W-:Y:S01]  /*3290*/  LOP3.LUT R5, R5, 0xff, RZ, 0xc0, !PT ;  /* 0x000000ff05057812 */ /* 0x020fe200078ec0ff */
[----:B------:R-:W-:Y:S01]  /*32a0*/  BSSY B1, `(.L_x_37) ;  /* 0x0000013000017945 */ /* 0x000fe20003800000 */
[----:B-1----:R-:W-:Y:S02]  /*32b0*/  IADD3 R33, P1, R35, 0x8, RZ ;  /* 0x0000000823217810 */ /* 0x002fe40007f3e0ff */
[----:B------:R-:W-:-:S03]  /*32c0*/  F2FP.F16.E4M3.UNPACK_B R5, R5 ;  /* 0x00000005ff05723e */ /* 0x000fc600020006ff */
[----:B------:R-:W-:Y:S01]  /*32d0*/  IMAD.X R27, RZ, RZ, R27, P1 ;  /* 0x000000ffff1b7224 */ /* 0x000fe200008e061b */
[----:B------:R-:W-:Y:S01]  /*32e0*/  ISETP.GE.AND P1, PT, R36, 0x9, PT ;  /* 0x000000092400780c */ /* 0x000fe20003f26270 */
[----:B------:R-:W-:Y:S02]  /*32f0*/  HADD2.F32 R26, -RZ, R5.H0_H0 ;  /* 0x20000005ff1a7230 */ /* 0x000fe40000004100 */
[----:B------:R-:W-:Y:S01]  /*3300*/  IMAD.WIDE.U32 R30, R33, UR6, R30 ;  /* 0x00000006211e7c25 */ /* 0x000fe2000f8e001e */
[----:B------:R-:W-:-:S03]  /*3310*/  ISETP.LT.OR P5, PT, R29, 0x1, !P1 ;  /* 0x000000011d00780c */ /* 0x000fc60004fa1670 */
[----:B------:R-:W-:Y:S01]  /*3320*/  FMUL R5, R26, R9 ;  /* 0x000000091a057220 */ /* 0x000fe20000400000 */
[----:B------:R-:W-:-:S03]  /*3330*/  IMAD R26, R27, UR6, RZ ;  /* 0x000000061b1a7c24 */ /* 0x000fc6000f8e02ff */
[----:B------:R-:W-:Y:S01]  /*3340*/  FFMA R5, R136, R8, R5 ;  /* 0x0000000888057223 */ /* 0x000fe20000000005 */
[----:B------:R-:W-:Y:S01]  /*3350*/  IMAD R33, R33, UR7, R26 ;  /* 0x0000000721217c24 */ /* 0x000fe2000f8e021a */
[----:B------:R-:W-:-:S03]  /*3360*/  IADD3 R26, P4, R30, UR10, RZ ;  /* 0x0000000a1e1a7c10 */ /* 0x000fc6000ff9e0ff */
[----:B------:R-:W-:Y:S02]  /*3370*/  F2FP.SATFINITE.E4M3.F32.PACK_AB_MERGE_C R35, RZ, R5, RZ ;  /* 0x00000005ff23723e */ /* 0x000fe400048070ff */
[----:B------:R-:W-:Y:S02]  /*3380*/  IADD3.X R27, R31, UR11, R33, P4, !PT ;  /* 0x0000000b1f1b7c10 */ /* 0x000fe4000a7fe421 */
[----:B------:R-:W-:Y:S01]  /*3390*/  PRMT R5, RZ, 0x7610, R5 ;  /* 0x00007610ff057816 */ /* 0x000fe20000000005 */
[----:B------:R1:W-:Y:S01]  /*33a0*/  @!P3 STG.E.U8 desc[UR16][R10.64+0x1], R35 ;  /* 0x000001230a00b986 */ /* 0x0003e2000c101110 */
[----:B------:R-:W-:Y:S05]  /*33b0*/  @P5 BRA `(.L_x_38) ;  /* 0x0000000000045947 */ /* 0x000fea0003800000 */
[----:B------:R3:W5:Y:S02]  /*33c0*/  LDG.E.U8 R5, desc[UR16][R26.64] ;  /* 0x000000101a057981 */ /* 0x000764000c1e1100 */
.L_x_38:
[----:B------:R-:W-:Y:S05]  /*33d0*/  BSYNC B1 ;  /* 0x0000000000017941 */ /* 0x000fea0003800000 */
.L_x_37:
[----:B-----5:R-:W-:Y:S01]  /*33e0*/  LOP3.LUT R5, R5, 0xff, RZ, 0xc0, !PT ;  /* 0x000000ff05057812 */ /* 0x020fe200078ec0ff */
[----:B------:R-:W-:Y:S01]  /*33f0*/  BSSY B1, `(.L_x_39) ;  /* 0x000000b000017945 */ /* 0x000fe20003800000 */
[----:B------:R-:W-:Y:S02]  /*3400*/  ISETP.LT.OR P3, PT, R29, 0x2, !P1 ;  /* 0x000000021d00780c */ /* 0x000fe40004f61670 */
[----:B------:R-:W-:-:S05]  /*3410*/  F2FP.F16.E4M3.UNPACK_B R5, R5 ;  /* 0x00000005ff05723e */ /* 0x000fca00020006ff */
[----:B------:R-:W-:Y:S01]  /*3420*/  HADD2.F32 R30, -RZ, R5.H0_H0 ;  /* 0x20000005ff1e7230 */ /* 0x000fe20000004100 */
[----:B------:R-:W-:-:S04]  /*3430*/  PRMT R5, RZ, 0x7610, R5 ;  /* 0x00007610ff057816 */ /* 0x000fc80000000005 */
[----:B------:R-:W-:-:S04]  /*3440*/  FMUL R30, R30, R9 ;  /* 0x000000091e1e7220 */ /* 0x000fc80000400000 */
[----:B------:R-:W-:-:S05]  /*3450*/  FFMA R30, R139, R8, R30 ;  /* 0x000000088b1e7223 */ /* 0x000fca000000001e */
[----:B------:R-:W-:-:S05]  /*3460*/  F2FP.SATFINITE.E4M3.F32.PACK_AB_MERGE_C R31, RZ, R30, RZ ;  /* 0x0000001eff1f723e */ /* 0x000fca00048070ff */
[----:B------:R4:W-:Y:S01]  /*3470*/  @!P5 STG.E.U8 desc[UR16][R6.64], R31 ;  /* 0x0000001f0600d986 */ /* 0x0009e2000c101110 */
[----:B------:R-:W-:Y:S05]  /*3480*/  @P3 BRA `(.L_x_40) ;  /* 0x0000000000043947 */ /* 0x000fea0003800000 */
[----:B------:R0:W5:Y:S02]  /*3490*/  LDG.E.U8 R5, desc[UR16][R26.64+0x1] ;  /* 0x000001101a057981 */ /* 0x000164000c1e1100 */
.L_x_40:
[----:B------:R-:W-:Y:S05]  /*34a0*/  BSYNC B1 ;  /* 0x0000000000017941 */ /* 0x000fea0003800000 */
.L_x_39:
[----:B-----5:R-:W-:Y:S01]  /*34b0*/  LOP3.LUT R5, R5, 0xff, RZ, 0xc0, !PT ;  /* 0x000000ff05057812 */ /* 0x020fe200078ec0ff */
[----:B------:R-:W-:Y:S01]  /*34c0*/  BSSY B1, `(.L_x_41) ;  /* 0x000000b000017945 */ /* 0x000fe20003800000 */
[----:B------:R-:W-:Y:S02]  /*34d0*/  ISETP.LT.OR P4, PT, R29, 0x9, !P0 ;  /* 0x000000091d00780c */ /* 0x000fe40004781670 */
[----:B------:R-:W-:-:S05]  /*34e0*/  F2FP.F16.E4M3.UNPACK_B R5, R5 ;  /* 0x00000005ff05723e */ /* 0x000fca00020006ff */
[----:B------:R-:W-:-:S05]  /*34f0*/  HADD2.F32 R30, -RZ, R5.H0_H0 ;  /* 0x20000005ff1e7230 */ /* 0x000fca0000004100 */
[----:B------:R-:W-:-:S04]  /*3500*/  FMUL R5, R30, R9 ;  /* 0x000000091e057220 */ /* 0x000fc80000400000 */
[----:B------:R-:W-:-:S05]  /*3510*/  FFMA R5, R134, R8, R5 ;  /* 0x0000000886057223 */ /* 0x000fca0000000005 */
[----:B----4-:R-:W-:Y:S02]  /*3520*/  F2FP.SATFINITE.E4M3.F32.PACK_AB_MERGE_C R31, RZ, R5, RZ ;  /* 0x00000005ff1f723e */ /* 0x010fe400048070ff */
[----:B------:R-:W-:-:S03]  /*3530*/  PRMT R5, RZ, 0x7610, R5 ;  /* 0x00007610ff057816 */ /* 0x000fc60000000005 */
[----:B------:R4:W-:Y:S01]  /*3540*/  @!P3 STG.E.U8 desc[UR16][R6.64+0x1], R31 ;  /* 0x0000011f0600b986 */ /* 0x0009e2000c101110 */
[----:B------:R-:W-:Y:S05]  /*3550*/  @P4 BRA `(.L_x_42) ;  /* 0x0000000000044947 */ /* 0x000fea0003800000 */
[----:B------:R0:W5:Y:S02]  /*3560*/  LDG.E.U8 R5, desc[UR16][R24.64+0x8] ;  /* 0x0000081018057981 */ /* 0x000164000c1e1100 */
.L_x_42:
[----:B------:R-:W-:Y:S05]  /*3570*/  BSYNC B1 ;  /* 0x0000000000017941 */ /* 0x000fea0003800000 */
.L_x_41:
        /* <DEDUP_REMOVED lines=8> */
[----:B----4-:R-:W-:-:S05]  /*3600*/  F2FP.SATFINITE.E4M3.F32.PACK_AB_MERGE_C R31, RZ, R30, RZ ;  /* 0x0000001eff1f723e */ /* 0x010fca00048070ff */
[----:B------:R4:W-:Y:S01]  /*3610*/  @!P4 STG.E.U8 desc[UR16][R10.64+0x8], R31 ;  /* 0x0000081f0a00c986 */ /* 0x0009e2000c101110 */
[----:B------:R-:W-:Y:S05]  /*3620*/  @P3 BRA `(.L_x_44) ;  /* 0x0000000000043947 */ /* 0x000fea0003800000 */
[----:B------:R0:W5:Y:S02]  /*3630*/  LDG.E.U8 R5, desc[UR16][R24.64+0x9] ;  /* 0x0000091018057981 */ /* 0x000164000c1e1100 */
.L_x_44:
[----:B------:R-:W-:Y:S05]  /*3640*/  BSYNC B1 ;  /* 0x0000000000017941 */ /* 0x000fea0003800000 */
.L_x_43:
        /* <DEDUP_REMOVED lines=12> */
.L_x_46:
[----:B------:R-:W-:Y:S05]  /*3710*/  BSYNC B1 ;  /* 0x0000000000017941 */ /* 0x000fea0003800000 */
.L_x_45:
        /* <DEDUP_REMOVED lines=12> */
.L_x_48:
[----:B------:R-:W-:Y:S05]  /*37e0*/  BSYNC B1 ;  /* 0x0000000000017941 */ /* 0x000fea0003800000 */
.L_x_47:
        /* <DEDUP_REMOVED lines=12> */
.L_x_50:
[----:B------:R-:W-:Y:S05]  /*38b0*/  BSYNC B1 ;  /* 0x0000000000017941 */ /* 0x000fea0003800000 */
.L_x_49:
        /* <DEDUP_REMOVED lines=12> */
.L_x_52:
[----:B------:R-:W-:Y:S05]  /*3980*/  BSYNC B1 ;  /* 0x0000000000017941 */ /* 0x000fea0003800000 */
.L_x_51:
        /* <DEDUP_REMOVED lines=12> */
.L_x_54:
[----:B------:R-:W-:Y:S05]  /*3a50*/  BSYNC B1 ;  /* 0x0000000000017941 */ /* 0x000fea0003800000 */
.L_x_53:
        /* <DEDUP_REMOVED lines=12> */
.L_x_56:
[----:B------:R-:W-:Y:S05]  /*3b20*/  BSYNC B1 ;  /* 0x0000000000017941 */ /* 0x000fea0003800000 */
.L_x_55:
        /* <DEDUP_REMOVED lines=12> */
.L_x_58:
[----:B------:R-:W-:Y:S05]  /*3bf0*/  BSYNC B1 ;  /* 0x0000000000017941 */ /* 0x000fea0003800000 */
.L_x_57:
        /* <DEDUP_REMOVED lines=12> */
.L_x_60:
[----:B------:R-:W-:Y:S05]  /*3cc0*/  BSYNC B1 ;  /* 0x0000000000017941 */ /* 0x000fea0003800000 */
.L_x_59:
        /* <DEDUP_REMOVED lines=12> */
.L_x_62:
[----:B------:R-:W-:Y:S05]  /*3d90*/  BSYNC B1 ;  /* 0x0000000000017941 */ /* 0x000fea0003800000 */
.L_x_61:
        /* <DEDUP_REMOVED lines=12> */
.L_x_64:
[----:B------:R-:W-:Y:S05]  /*3e60*/  BSYNC B1 ;  /* 0x0000000000017941 */ /* 0x000fea0003800000 */
.L_x_63:
        /* <DEDUP_REMOVED lines=12> */
.L_x_66:
[----:B------:R-:W-:Y:S05]  /*3f30*/  BSYNC B1 ;  /* 0x0000000000017941 */ /* 0x000fea0003800000 */
.L_x_65:
        /* <DEDUP_REMOVED lines=12> */
.L_x_68:
[----:B------:R-:W-:Y:S05]  /*4000*/  BSYNC B1 ;  /* 0x0000000000017941 */ /* 0x000fea0003800000 */
.L_x_67:
        /* <DEDUP_REMOVED lines=12> */
.L_x_70:
[----:B------:R-:W-:Y:S05]  /*40d0*/  BSYNC B1 ;  /* 0x0000000000017941 */ /* 0x000fea0003800000 */
.L_x_69:
        /* <DEDUP_REMOVED lines=12> */
.L_x_72:
[----:B------:R-:W-:Y:S05]  /*41a0*/  BSYNC B1 ;  /* 0x0000000000017941 */ /* 0x000fea0003800000 */
.L_x_71:
        /* <DEDUP_REMOVED lines=12> */
.L_x_74:
[----:B------:R-:W-:Y:S05]  /*4270*/  BSYNC B1 ;  /* 0x0000000000017941 */ /* 0x000fea0003800000 */
.L_x_73:
        /* <DEDUP_REMOVED lines=12> */
.L_x_76:
[----:B------:R-:W-:Y:S05]  /*4340*/  BSYNC B1 ;  /* 0x0000000000017941 */ /* 0x000fea0003800000 */
.L_x_75:
        /* <DEDUP_REMOVED lines=12> */
.L_x_78:
[----:B------:R-:W-:Y:S05]  /*4410*/  BSYNC B1 ;  /* 0x0000000000017941 */ /* 0x000fea0003800000 */
.L_x_77:
        /* <DEDUP_REMOVED lines=12> */
.L_x_80:
[----:B------:R-:W-:Y:S05]  /*44e0*/  BSYNC B1 ;  /* 0x0000000000017941 */ /* 0x000fea0003800000 */
.L_x_79:
        /* <DEDUP_REMOVED lines=12> */
.L_x_82:
[----:B------:R-:W-:Y:S05]  /*45b0*/  BSYNC B1 ;  /* 0x0000000000017941 */ /* 0x000fea0003800000 */
.L_x_81:
        /* <DEDUP_REMOVED lines=12> */
.L_x_84:
[----:B------:R-:W-:Y:S05]  /*4680*/  BSYNC B1 ;  /* 0x0000000000017941 */ /* 0x000fea0003800000 */
.L_x_83:
        /* <DEDUP_REMOVED lines=12> */
.L_x_86:
[----:B------:R-:W-:Y:S05]  /*4750*/  BSYNC B1 ;  /* 0x0000000000017941 */ /* 0x000fea0003800000 */
.L_x_85:
        /* <DEDUP_REMOVED lines=12> */
.L_x_88:
[----:B------:R-:W-:Y:S05]  /*4820*/  BSYNC B1 ;  /* 0x0000000000017941 */ /* 0x000fea0003800000 */
.L_x_87:
        /* <DEDUP_REMOVED lines=12> */
.L_x_90:
[----:B------:R-:W-:Y:S05]  /*48f0*/  BSYNC B1 ;  /* 0x0000000000017941 */ /* 0x000fea0003800000 */
.L_x_89:
        /* <DEDUP_REMOVED lines=12> */
.L_x_92:
[----:B------:R-:W-:Y:S05]  /*49c0*/  BSYNC B1 ;  /* 0x0000000000017941 */ /* 0x000fea0003800000 */
.L_x_91:
        /* <DEDUP_REMOVED lines=12> */
.L_x_94:
[----:B------:R-:W-:Y:S05]  /*4a90*/  BSYNC B1 ;  /* 0x0000000000017941 */ /* 0x000fea0003800000 */
.L_x_93:
        /* <DEDUP_REMOVED lines=12> */
.L_x_96:
[----:B------:R-:W-:Y:S05]  /*4b60*/  BSYNC B1 ;  /* 0x0000000000017941 */ /* 0x000fea0003800000 */
.L_x_95:
        /* <DEDUP_REMOVED lines=12> */
.L_x_98:
[----:B------:R-:W-:Y:S05]  /*4c30*/  BSYNC B1 ;  /* 0x0000000000017941 */ /* 0x000fea0003800000 */
.L_x_97:
        /* <DEDUP_REMOVED lines=12> */
.L_x_100:
[----:B------:R-:W-:Y:S05]  /*4d00*/  BSYNC B1 ;  /* 0x0000000000017941 */ /* 0x000fea0003800000 */
.L_x_99:
        /* <DEDUP_REMOVED lines=12> */
.L_x_102:
[----:B------:R-:W-:Y:S05]  /*4dd0*/  BSYNC B1 ;  /* 0x0000000000017941 */ /* 0x000fea0003800000 */
.L_x_101:
        /* <DEDUP_REMOVED lines=12> */
.L_x_104:
[----:B------:R-:W-:Y:S05]  /*4ea0*/  BSYNC B1 ;  /* 0x0000000000017941 */ /* 0x000fea0003800000 */
.L_x_103:
        /* <DEDUP_REMOVED lines=12> */
.L_x_106:
[----:B------:R-:W-:Y:S05]  /*4f70*/  BSYNC B1 ;  /* 0x0000000000017941 */ /* 0x000fea0003800000 */
.L_x_105:
        /* <DEDUP_REMOVED lines=12> */
.L_x_108:
[----:B------:R-:W-:Y:S05]  /*5040*/  BSYNC B1 ;  /* 0x0000000000017941 */ /* 0x000fea0003800000 */
.L_x_107:
        /* <DEDUP_REMOVED lines=12> */
.L_x_110:
[----:B------:R-:W-:Y:S05]  /*5110*/  BSYNC B1 ;  /* 0x0000000000017941 */ /* 0x000fea0003800000 */
.L_x_109:
        /* <DEDUP_REMOVED lines=12> */
.L_x_112:
[----:B------:R-:W-:Y:S05]  /*51e0*/  BSYNC B1 ;  /* 0x0000000000017941 */ /* 0x000fea0003800000 */
.L_x_111:
        /* <DEDUP_REMOVED lines=12> */
.L_x_114:
[----:B------:R-:W-:Y:S05]  /*52b0*/  BSYNC B1 ;  /* 0x0000000000017941 */ /* 0x000fea0003800000 */
.L_x_113:
        /* <DEDUP_REMOVED lines=12> */
.L_x_116:
[----:B------:R-:W-:Y:S05]  /*5380*/  BSYNC B1 ;  /* 0x0000000000017941 */ /* 0x000fea0003800000 */
.L_x_115:
        /* <DEDUP_REMOVED lines=12> */
.L_x_118:
[----:B------:R-:W-:Y:S05]  /*5450*/  BSYNC B1 ;  /* 0x0000000000017941 */ /* 0x000fea0003800000 */
.L_x_117:
        /* <DEDUP_REMOVED lines=12> */
.L_x_120:
[----:B------:R-:W-:Y:S05]  /*5520*/  BSYNC B1 ;  /* 0x0000000000017941 */ /* 0x000fea0003800000 */
.L_x_119:
        /* <DEDUP_REMOVED lines=12> */
.L_x_122:
[----:B------:R-:W-:Y:S05]  /*55f0*/  BSYNC B1 ;  /* 0x0000000000017941 */ /* 0x000fea0003800000 */
.L_x_121:
        /* <DEDUP_REMOVED lines=12> */
.L_x_124:
[----:B------:R-:W-:Y:S05]  /*56c0*/  BSYNC B1 ;  /* 0x0000000000017941 */ /* 0x000fea0003800000 */
.L_x_123:
        /* <DEDUP_REMOVED lines=12> */
.L_x_126:
[----:B------:R-:W-:Y:S05]  /*5790*/  BSYNC B1 ;  /* 0x0000000000017941 */ /* 0x000fea0003800000 */
.L_x_125:
        /* <DEDUP_REMOVED lines=12> */
.L_x_128:
[----:B------:R-:W-:Y:S05]  /*5860*/  BSYNC B1 ;  /* 0x0000000000017941 */ /* 0x000fea0003800000 */
.L_x_127:
        /* <DEDUP_REMOVED lines=12> */
.L_x_130:
[----:B------:R-:W-:Y:S05]  /*5930*/  BSYNC B1 ;  /* 0x0000000000017941 */ /* 0x000fea0003800000 */
.L_x_129:
        /* <DEDUP_REMOVED lines=12> */
.L_x_132:
[----:B------:R-:W-:Y:S05]  /*5a00*/  BSYNC B1 ;  /* 0x0000000000017941 */ /* 0x000fea0003800000 */
.L_x_131:
        /* <DEDUP_REMOVED lines=12> */
.L_x_134:
[----:B------:R-:W-:Y:S05]  /*5ad0*/  BSYNC B1 ;  /* 0x0000000000017941 */ /* 0x000fea0003800000 */
.L_x_133:
        /* <DEDUP_REMOVED lines=12> */
.L_x_136:
[----:B------:R-:W-:Y:S05]  /*5ba0*/  BSYNC B1 ;  /* 0x0000000000017941 */ /* 0x000fea0003800000 */
.L_x_135:
        /* <DEDUP_REMOVED lines=12> */
.L_x_138:
[----:B------:R-:W-:Y:S05]  /*5c70*/  BSYNC B1 ;  /* 0x0000000000017941 */ /* 0x000fea0003800000 */
.L_x_137:
        /* <DEDUP_REMOVED lines=12> */
.L_x_140:
[----:B------:R-:W-:Y:S05]  /*5d40*/  BSYNC B1 ;  /* 0x0000000000017941 */ /* 0x000fea0003800000 */
.L_x_139:
        /* <DEDUP_REMOVED lines=12> */
.L_x_142:
[----:B------:R-:W-:Y:S05]  /*5e10*/  BSYNC B1 ;  /* 0x0000000000017941 */ /* 0x000fea0003800000 */
.L_x_141:
        /* <DEDUP_REMOVED lines=12> */
.L_x_144:
[----:B------:R-:W-:Y:S05]  /*5ee0*/  BSYNC B1 ;  /* 0x0000000000017941 */ /* 0x000fea0003800000 */
.L_x_143:
[----:B-----5:R-:W-:Y:S01]  /*5ef0*/  LOP3.LUT R5, R5, 0xff, RZ, 0xc0, !PT ;  /* 0x000000ff05057812 */ /* 0x020fe200078ec0ff */
[----:B------:R-:W-:Y:S01]  /*5f00*/  BSSY B1, `(.L_x_145) ;  /* 0x000000b000017945 */ /* 0x000fe20003800000 */
[----:B------:R-:W-:Y:S02]  /*5f10*/  ISETP.LT.OR P4, PT, R29, 0x71, !P0 ;  /* 0x000000711d00780c */ /* 0x000fe40004781670 */
[----:B------:R-:W-:-:S05]  /*5f20*/  F2FP.F16.E4M3.UNPACK_B R5, R5 ;  /* 0x00000005ff05723e */ /* 0x000fca00020006ff */
[----:B------:R-:W-:-:S05]  /*5f30*/  HADD2.F32 R18, -RZ, R5.H0_H0 ;  /* 0x20000005ff127230 */ /* 0x000fca0000004100 */
[----:B------:R-:W-:-:S04]  /*5f40*/  FMUL R5, R18, R9 ;  /* 0x0000000912057220 */ /* 0x000fc80000400000 */
[----:B------:R-:W-:-:S05]  /*5f50*/  FFMA R5, R20, R8, R5 ;  /* 0x0000000814057223 */ /* 0x000fca0000000005 */
[----:B0-----:R-:W-:Y:S02]  /*5f60*/  F2FP.SATFINITE.E4M3.F32.PACK_AB_MERGE_C R23, RZ, R5, RZ ;  /* 0x00000005ff17723e */ /* 0x001fe400048070ff */
[----:B------:R-:W-:-:S03]  /*5f70*/  PRMT R5, RZ, 0x7610, R5 ;  /* 0x00007610ff057816 */ /* 0x000fc60000000005 */
[----:B------:R0:W-:Y:S01]  /*5f80*/  @!P3 STG.E.U8 desc[UR16][R6.64+0x69], R23 ;  /* 0x000069170600b986 */ /* 0x0001e2000c101110 */
[----:B------:R-:W-:Y:S05]  /*5f90*/  @P4 BRA `(.L_x_146) ;  /* 0x0000000000044947 */ /* 0x000fea0003800000 */
[----:B------:R0:W5:Y:S02]  /*5fa0*/  LDG.E.U8 R5, desc[UR16][R24.64+0x70] ;  /* 0x0000701018057981 */ /* 0x000164000c1e1100 */
.L_x_146:
[----:B------:R-:W-:Y:S05]  /*5fb0*/  BSYNC B1 ;  /* 0x0000000000017941 */ /* 0x000fea0003800000 */
.L_x_145:
        /* <DEDUP_REMOVED lines=12> */
.L_x_148:
[----:B------:R-:W-:Y:S05]  /*6080*/  BSYNC B1 ;  /* 0x0000000000017941 */ /* 0x000fea0003800000 */
.L_x_147:
        /* <DEDUP_REMOVED lines=12> */
.L_x_150:
[----:B------:R-:W-:Y:S05]  /*6150*/  BSYNC B1 ;  /* 0x0000000000017941 */ /* 0x000fea0003800000 */
.L_x_149:
        /* <DEDUP_REMOVED lines=8> */
[----:B0-----:R-:W-:-:S05]  /*61e0*/  F2FP.SATFINITE.E4M3.F32.PACK_AB_MERGE_C R17, RZ, R18, RZ ;  /* 0x00000012ff11723e */ /* 0x001fca00048070ff */
[----:B------:R0:W-:Y:S01]  /*61f0*/  @!P4 STG.E.U8 desc[UR16][R6.64+0x70], R17 ;  /* 0x000070110600c986 */ /* 0x0001e2000c101110 */
[----:B------:R-:W-:Y:S05]  /*6200*/  @P3 BRA `(.L_x_152) ;  /* 0x0000000000043947 */ /* 0x000fea0003800000 */
[----:B------:R0:W5:Y:S02]  /*6210*/  LDG.E.U8 R5, desc[UR16][R26.64+0x71] ;  /* 0x000071101a057981 */ /* 0x000164000c1e1100 */
.L_x_152:
[----:B------:R-:W-:Y:S05]  /*6220*/  BSYNC B1 ;  /* 0x0000000000017941 */ /* 0x000fea0003800000 */
.L_x_151:
        /* <DEDUP_REMOVED lines=12> */
.L_x_154:
[----:B------:R-:W-:Y:S05]  /*62f0*/  BSYNC B1 ;  /* 0x0000000000017941 */ /* 0x000fea0003800000 */
.L_x_153:
        /* <DEDUP_REMOVED lines=12> */
.L_x_156:
[----:B------:R-:W-:Y:S05]  /*63c0*/  BSYNC B1 ;  /* 0x0000000000017941 */ /* 0x000fea0003800000 */
.L_x_155:
        /* <DEDUP_REMOVED lines=12> */
.L_x_158:
[----:B------:R-:W-:Y:S05]  /*6490*/  BSYNC B1 ;  /* 0x0000000000017941 */ /* 0x000fea0003800000 */
.L_x_157:
[----:B-----5:R-:W-:Y:S01]  /*64a0*/  LOP3.LUT R5, R5, 0xff, RZ, 0xc0, !PT ;  /* 0x000000ff05057812 */ /* 0x020fe200078ec0ff */
[----:B------:R-:W-:Y:S01]  /*64b0*/  BSSY B1, `(.L_x_159) ;  /* 0x000000b000017945 */ /* 0x000fe20003800000 */
[----:B------:R-:W-:Y:S02]  /*64c0*/  ISETP.LT.OR P1, PT, R29, 0x7a, !P1 ;  /* 0x0000007a1d00780c */ /* 0x000fe40004f21670 */
[----:B------:R-:W-:-:S05]  /*64d0*/  F2FP.F16.E4M3.UNPACK_B R5, R5 ;  /* 0x00000005ff05723e */ /* 0x000fca00020006ff */
[----:B01--4-:R-:W-:Y:S01]  /*64e0*/  HADD2.F32 R10, -RZ, R5.H0_H0 ;  /* 0x20000005ff0a7230 */ /* 0x013fe20000004100 */
[----:B------:R-:W-:-:S04]  /*64f0*/  PRMT R5, RZ, 0x7610, R5 ;  /* 0x00007610ff057816 */ /* 0x000fc80000000005 */
[----:B------:R-:W-:-:S04]  /*6500*/  FMUL R10, R10, R9 ;  /* 0x000000090a0a7220 */ /* 0x000fc80000400000 */
[----:B------:R-:W-:-:S05]  /*6510*/  FFMA R10, R15, R8, R10 ;  /* 0x000000080f0a7223 */ /* 0x000fca000000000a */
[----:B------:R-:W-:-:S05]  /*6520*/  F2FP.SATFINITE.E4M3.F32.PACK_AB_MERGE_C R11, RZ, R10, RZ ;  /* 0x0000000aff0b723e */ /* 0x000fca00048070ff */
[----:B------:R0:W-:Y:S01]  /*6530*/  @!P3 STG.E.U8 desc[UR16][R6.64+0x78], R11 ;  /* 0x0000780b0600b986 */ /* 0x0001e2000c101110 */
[----:B------:R-:W-:Y:S05]  /*6540*/  @P1 BRA `(.L_x_160) ;  /* 0x0000000000041947 */ /* 0x000fea0003800000 */
[----:B------:R1:W5:Y:S02]  /*6550*/  LDG.E.U8 R5, desc[UR16][R26.64+0x79] ;  /* 0x000079101a057981 */ /* 0x000364000c1e1100 */
.L_x_160:
[----:B------:R-:W-:Y:S05]  /*6560*/  BSYNC B1 ;  /* 0x0000000000017941 */ /* 0x000fea0003800000 */
.L_x_159:
[----:B------:R-:W-:Y:S05]  /*6570*/  @P1 BRA `(.L_x_161) ;  /* 0x0000001000281947 */ /* 0x000fea0003800000 */
[----:B-----5:R-:W-:-:S04]  /*6580*/  LOP3.LUT R5, R5, 0xff, RZ, 0xc0, !PT ;  /* 0x000000ff05057812 */ /* 0x020fc800078ec0ff */
[----:B------:R-:W-:-:S05]  /*6590*/  F2FP.F16.E4M3.UNPACK_B R5, R5 ;  /* 0x00000005ff05723e */ /* 0x000fca00020006ff */
[----:B------:R-:W-:-:S05]  /*65a0*/  HADD2.F32 R10, -RZ, R5.H0_H0 ;  /* 0x20000005ff0a7230 */ /* 0x000fca0000004100 */
[----:B------:R-:W-:-:S04]  /*65b0*/  FMUL R5, R10, R9 ;  /* 0x000000090a057220 */ /* 0x000fc80000400000 */
[----:B------:R-:W-:-:S05]  /*65c0*/  FFMA R5, R14, R8, R5 ;  /* 0x000000080e057223 */ /* 0x000fca0000000005 */
[----:B------:R-:W-:-:S05]  /*65d0*/  F2FP.SATFINITE.E4M3.F32.PACK_AB_MERGE_C R5, RZ, R5, RZ ;  /* 0x00000005ff05723e */ /* 0x000fca00048070ff */
[----:B------:R4:W-:Y:S01]  /*65e0*/  STG.E.U8 desc[UR16][R6.64+0x79], R5 ;  /* 0x0000790506007986 */ /* 0x0009e2000c101110 */
[----:B------:R-:W-:Y:S05]  /*65f0*/  BRA `(.L_x_161) ;  /* 0x0000001000087947 */ /* 0x000fea0003800000 */
.L_x_32:
[----:B------:R-:W-:Y:S01]  /*6600*/  ISETP.GE.AND P1, PT, R36, 0x1, PT ;  /* 0x000000012400780c */ /* 0x000fe20003f26270 */
[-C--:B--2---:R-:W-:Y:S01]  /*6610*/  FMUL R141, R141, R8.reuse ;  /* 0x000000088d8d7220 */ /* 0x084fe20000400000 */
[-C--:B------:R-:W-:Y:S01]  /*6620*/  FMUL R136, R136, R8.reuse ;  /* 0x0000000888887220 */ /* 0x080fe20000400000 */
[----:B------:R-:W-:Y:S01]  /*6630*/  ISETP.GE.AND P0, PT, R36, 0x9, PT ;  /* 0x000000092400780c */ /* 0x000fe20003f06270 */
[-C--:B------:R-:W-:Y:S01]  /*6640*/  FMUL R139, R139, R8.reuse ;  /* 0x000000088b8b7220 */ /* 0x080fe20000400000 */
[C---:B------:R-:W-:Y:S01]  /*6650*/  ISETP.LT.OR P4, PT, R29.reuse, 0x1, !P1 ;  /* 0x000000011d00780c */ /* 0x040fe20004f81670 */
[-C--:B------:R-:W-:Y:S01]  /*6660*/  FMUL R134, R134, R8.reuse ;  /* 0x0000000886867220 */ /* 0x080fe20000400000 */
[----:B------:R-:W-:Y:S01]  /*6670*/  ISETP.LT.OR P5, PT, R29, 0x2, !P1 ;  /* 0x000000021d00780c */ /* 0x000fe20004fa1670 */
[-C--:B------:R-:W-:Y:S01]  /*6680*/  FMUL R137, R137, R8.reuse ;  /* 0x0000000889897220 */ /* 0x080fe20000400000 */
[----:B------:R-:W-:Y:S01]  /*6690*/  F2FP.SATFINITE.E4M3.F32.PACK_AB_MERGE_C R141, RZ, R141, RZ ;  /* 0x0000008dff8d723e */ /* 0x000fe200048070ff */
[----:B------:R-:W-:Y:S01]  /*66a0*/  FMUL R132, R132, R8 ;  /* 0x0000000884847220 */ /* 0x000fe20000400000 */
[----:B------:R-:W-:Y:S01]  /*66b0*/  F2FP.SATFINITE.E4M3.F32.PACK_AB_MERGE_C R5, RZ, R136, RZ ;  /* 0x00000088ff05723e */ /* 0x000fe200048070ff */
[-C--:B------:R-:W-:Y:S01]  /*66c0*/  FMUL R135, R135, R8.reuse ;  /* 0x0000000887877220 */ /* 0x080fe20000400000 */
[C---:B------:R-:W-:Y:S01]  /*66d0*/  ISETP.LT.OR P3, PT, R29.reuse, 0x1, !P0 ;  /* 0x000000011d00780c */ /* 0x040fe20004761670 */
[-C--:B------:R-:W-:Y:S01]  /*66e0*/  FMUL R130, R130, R8.reuse ;  /* 0x0000000882827220 */ /* 0x080fe20000400000 */
[----:B------:R-:W-:Y:S01]  /*66f0*/  ISETP.LT.OR P6, PT, R29, 0xa, !P1 ;  /* 0x0000000a1d00780c */ /* 0x000fe20004fc1670 */
[-C--:B------:R-:W-:Y:S01]  /*6700*/  FMUL R133, R133, R8.reuse ;  /* 0x0000000885857220 */ /* 0x080fe20000400000 */
[----:B------:R-:W-:Y:S01]  /*6710*/  F2FP.SATFINITE.E4M3.F32.PACK_AB_MERGE_C R139, RZ, R139, RZ ;  /* 0x0000008bff8b723e */ /* 0x000fe200048070ff */
[----:B------:R-:W-:Y:S01]  /*6720*/  @!P4 STG.E.U8 desc[UR16][R10.64], R141 ;  /* 0x0000008d0a00c986 */ /* 0x000fe2000c101110 */
[C---:B------:R-:W-:Y:S01]  /*6730*/  ISETP.LT.OR P4, PT, R29.reuse, 0x2, !P0 ;  /* 0x000000021d00780c */ /* 0x040fe20004781670 */
[----:B------:R-:W-:Y:S01]  /*6740*/  FMUL R128, R128, R8 ;  /* 0x0000000880807220 */ /* 0x000fe20000400000 */
[----:B------:R-:W-:Y:S01]  /*6750*/  F2FP.SATFINITE.E4M3.F32.PACK_AB_MERGE_C R25, RZ, R134, RZ ;  /* 0x00000086ff19723e */ /* 0x000fe200048070ff */
[----:B------:R0:W-:Y:S01]  /*6760*/  @!P5 STG.E.U8 desc[UR16][R10.64+0x1], R5 ;  /* 0x000001050a00d986 */ /* 0x0001e2000c101110 */
[----:B------:R-:W-:Y:S01]  /*6770*/  ISETP.LT.OR P5, PT, R29, 0x9, !P1 ;  /* 0x000000091d00780c */ /* 0x000fe20004fa1670 */
[-C--:B------:R-:W-:Y:S01]  /*6780*/  FMUL R131, R131, R8.reuse ;  /* 0x0000000883837220 */ /* 0x080fe20000400000 */
[----:B------:R-:W-:Y:S01]  /*6790*/  F2FP.SATFINITE.E4M3.F32.PACK_AB_MERGE_C R137, RZ, R137, RZ ;  /* 0x00000089ff89723e */ /* 0x000fe200048070ff */
[----:B------:R-:W-:Y:S01]  /*67a0*/  @!P3 STG.E.U8 desc[UR16][R6.64], R139 ;  /* 0x0000008b0600b986 */ /* 0x000fe2000c101110 */
[----:B------:R-:W-:Y:S01]  /*67b0*/  ISETP.LT.OR P3, PT, R29, 0x9, !P0 ;  /* 0x000000091d00780c */ /* 0x000fe20004761670 */
[-C--:B------:R-:W-:Y:S01]  /*67c0*/  FMUL R126, R126, R8.reuse ;  /* 0x000000087e7e7220 */ /* 0x080fe20000400000 */
[----:B------:R-:W-:Y:S01]  /*67d0*/  F2FP.SATFINITE.E4M3.F32.PACK_AB_MERGE_C R135, RZ, R135, RZ ;  /* 0x00000087ff87723e */ /* 0x000fe200048070ff */
[-C--:B------:R-:W-:Y:S01]  /*67e0*/  FMUL R129, R129, R8.reuse ;  /* 0x0000000881817220 */ /* 0x080fe20000400000 */
[----:B------:R-:W-:Y:S01]  /*67f0*/  F2FP.SATFINITE.E4M3.F32.PACK_AB_MERGE_C R133, RZ, R133, RZ ;  /* 0x00000085ff85723e */ /* 0x000fe200048070ff */
[----:B------:R1:W-:Y:S01]  /*6800*/  @!P4 STG.E.U8 desc[UR16][R6.64+0x1], R25 ;  /* 0x000001190600c986 */ /* 0x0003e2000c101110 */
[C---:B------:R-:W-:Y:S01]  /*6810*/  ISETP.LT.OR P4, PT, R29.reuse, 0xa, !P0 ;  /* 0x0000000a1d00780c */ /* 0x040fe20004781670 */
[----:B------:R-:W-:Y:S01]  /*6820*/  FMUL R124, R124, R8 ;  /* 0x000000087c7c7220 */ /* 0x000fe20000400000 */
[----:B0-----:R-:W-:Y:S01]  /*6830*/  F2FP.SATFINITE.E4M3.F32.PACK_AB_MERGE_C R5, RZ, R132, RZ ;  /* 0x00000084ff05723e */ /* 0x001fe200048070ff */
[----:B------:R-:W-:Y:S01]  /*6840*/  @!P5 STG.E.U8 desc[UR16][R10.64+0x8], R137 ;  /* 0x000008890a00d986 */ /* 0x000fe2000c101110 */
[----:B------:R-:W-:Y:S01]  /*6850*/  ISETP.LT.OR P5, PT, R29, 0x11, !P1 ;  /* 0x000000111d00780c */ /* 0x000fe20004fa1670 */
[-C--:B------:R-:W-:Y:S01]  /*6860*/  FMUL R127, R127, R8.reuse ;  /* 0x000000087f7f7220 */ /* 0x080fe20000400000 */
[----:B------:R-:W-:Y:S01]  /*6870*/  F2FP.SATFINITE.E4M3.F32.PACK_AB_MERGE_C R131, RZ, R131, RZ ;  /* 0x00000083ff83723e */ /* 0x000fe200048070ff */
[----:B------:R0:W-:Y:S01]  /*6880*/  @!P6 STG.E.U8 desc[UR16][R10.64+0x9], R5 ;  /* 0x000009050a00e986 */ /* 0x0001e2000c101110 */
[----:B------:R-:W-:Y:S01]  /*6890*/  ISETP.LT.OR P6, PT, R29, 0x12, !P1 ;  /* 0x000000121d00780c */ /* 0x000fe20004fc1670 */
[----:B------:R-:W-:Y:S01]  /*68a0*/  FMUL R122, R122, R8 ;  /* 0x000000087a7a7220 */ /* 0x000fe20000400000 */
[----:B------:R-:W-:Y:S01]  /*68b0*/  F2FP.SATFINITE.E4M3.F32.PACK_AB_MERGE_C R129, RZ, R129, RZ ;  /* 0x00000081ff81723e */ /* 0x000fe200048070ff */
[----:B------:R-:W-:Y:S01]  /*68c0*/  @!P3 STG.E.U8 desc[UR16][R6.64+0x8], R135 ;  /* 0x000008870600b986 */ /* 0x000fe2000c101110 */
[----:B-1----:R-:W-:Y:S01]  /*68d0*/  F2FP.SATFINITE.E4M3.F32.PACK_AB_MERGE_C R25, RZ, R130, RZ ;  /* 0x00000082ff19723e */ /* 0x002fe200048070ff */
[-C--:B------:R-:W-:Y:S01]  /*68e0*/  FMUL R125, R125, R8.reuse ;  /* 0x000000087d7d7220 */ /* 0x080fe20000400000 */
[C---:B------:R-:W-:Y:S01]  /*68f0*/  ISETP.LT.OR P3, PT, R29.reuse, 0x11, !P0 ;  /* 0x000000111d00780c */ /* 0x040fe20004761670 */
[-C--:B------:R-:W-:Y:S01]  /*6900*/  FMUL R120, R120, R8.reuse ;  /* 0x0000000878787220 */ /* 0x080fe20000400000 */
[----:B------:R-:W-:Y:S01]  /*6910*/  F2FP.SATFINITE.E4M3.F32.PACK_AB_MERGE_C R127, RZ, R127, RZ ;  /* 0x0000007fff7f723e */ /* 0x000fe200048070ff */
[----:B------:R1:W-:Y:S01]  /*6920*/  @!P4 STG.E.U8 desc[UR16][R6.64+0x9], R25 ;  /* 0x000009190600c986 */ /* 0x0003e2000c101110 */
[----:B------:R-:W-:Y:S01]  /*6930*/  ISETP.LT.OR P4, PT, R29, 0x12, !P0 ;  /* 0x000000121d00780c */ /* 0x000fe20004781670 */
[----:B------:R-:W-:Y:S01]  /*6940*/  FMUL R123, R123, R8 ;  /* 0x000000087b7b7220 */ /* 0x000fe20000400000 */
[----:B0-----:R-:W-:Y:S01]  /*6950*/  F2FP.SATFINITE.E4M3.F32.PACK_AB_MERGE_C R5, RZ, R128, RZ ;  /* 0x00000080ff05723e */ /* 0x001fe200048070ff */
[----:B------:R-:W-:Y:S01]  /*6960*/  @!P5 STG.E.U8 desc[UR16][R10.64+0x10], R133 ;  /* 0x000010850a00d986 */ /* 0x000fe2000c101110 */
[C---:B------:R-:W-:Y:S01]  /*6970*/  ISETP.LT.OR P5, PT, R29.reuse, 0x19, !P1 ;  /* 0x000000191d00780c */ /* 0x040fe20004fa1670 */
[-C--:B------:R-:W-:Y:S01]  /*6980*/  FMUL R118, R118, R8.reuse ;  /* 0x0000000876767220 */ /* 0x080fe20000400000 */
[----:B------:R-:W-:Y:S01]  /*6990*/  F2FP.SATFINITE.E4M3.F32.PACK_AB_MERGE_C R125, RZ, R125, RZ ;  /* 0x0000007dff7d723e */ /* 0x000fe200048070ff */
[----:B------:R0:W-:Y:S01]  /*69a0*/  @!P6 STG.E.U8 desc[UR16][R10.64+0x11], R5 ;  /* 0x000011050a00e986 */ /* 0x0001e2000c101110 */
[----:B------:R-:W-:Y:S01]  /*69b0*/  ISETP.LT.OR P6, PT, R29, 0x1a, !P1 ;  /* 0x0000001a1d00780c */ /* 0x000fe20004fc1670 */
[-C--:B------:R-:W-:Y:S01]  /*69c0*/  FMUL R121, R121, R8.reuse ;  /* 0x0000000879797220 */ /* 0x080fe20000400000 */
[----:B------:R-:W-:Y:S01]  /*69d0*/  FMUL R116, R116, R8 ;  /* 0x0000000874747220 */ /* 0x000fe20000400000 */
[----:B-1----:R-:W-:Y:S01]  /*69e0*/  F2FP.SATFINITE.E4M3.F32.PACK_AB_MERGE_C R25, RZ, R126, RZ ;  /* 0x0000007eff19723e */ /* 0x002fe200048070ff */
[----:B------:R-:W-:Y:S01]  /*69f0*/  @!P3 STG.E.U8 desc[UR16][R6.64+0x10], R131 ;  /* 0x000010830600b986 */ /* 0x000fe2000c101110 */
[----:B------:R-:W-:Y:S01]  /*6a00*/  ISETP.LT.OR P3, PT, R29, 0x19, !P0 ;  /* 0x000000191d00780c */ /* 0x000fe20004761670 */
        /* <DEDUP_REMOVED lines=35> */
[----:B------:R-:W-:Y:S01]  /*6c40*/  ISETP.LT.OR P3, PT, R29, 0x29, !P0 ;  /* 0x000000291d00780c */ /* 0x000fe20004761670 */
[-C--:B------:R-:W-:Y:S01]  /*6c50*/  FMUL R109, R109, R8.reuse ;  /* 0x000000086d6d7220 */ /* 0x080fe20000400000 */
[-C--:B------:R-:W-:Y:S01]  /*6c60*/  FMUL R104, R104, R8.reuse ;  /* 0x0000000868687220 */ /* 0x080fe20000400000 */
        /* <DEDUP_REMOVED lines=104> */
[----:B------:R-:W-:-:S02]  /*72f0*/  ISETP.LT.OR P3, PT, R29, 0x59, !P0 ;  /* 0x000000591d00780c */ /* 0x000fc40004761670 */
[----:B------:R-:W-:Y:S01]  /*7300*/  F2FP.SATFINITE.E4M3.F32.PACK_AB_MERGE_C R19, RZ, R19, RZ ;  /* 0x00000013ff13723e */ /* 0x000fe200048070ff */
[----:B------:R1:W-:Y:S01]  /*7310*/  @!P4 STG.E.U8 desc[UR16][R6.64+0x51], R25 ;  /* 0x000051190600c986 */ /* 0x0003e2000c101110 */
[C---:B------:R-:W-:Y:S02]  /*7320*/  ISETP.LT.OR P4, PT, R29.reuse, 0x5a, !P0 ;  /* 0x0000005a1d00780c */ /* 0x040fe40004781670 */
[----:B0-----:R-:W-:Y:S01]  /*7330*/  F2FP.SATFINITE.E4M3.F32.PACK_AB_MERGE_C R5, RZ, R92, RZ ;  /* 0x0000005cff05723e */ /* 0x001fe200048070ff */
[----:B------:R-:W-:Y:S01]  /*7340*/  @!P5 STG.E.U8 desc[UR16][R10.64+0x58], R97 ;  /* 0x000058610a00d986 */ /* 0x000fe2000c101110 */
[C---:B------:R-:W-:Y:S02]  /*7350*/  ISETP.LT.OR P5, PT, R29.reuse, 0x61, !P1 ;  /* 0x000000611d00780c */ /* 0x040fe40004fa1670 */
[----:B------:R-:W-:Y:S01]  /*7360*/  F2FP.SATFINITE.E4M3.F32.PACK_AB_MERGE_C R13, RZ, R13, RZ ;  /* 0x0000000dff0d723e */ /* 0x000fe200048070ff */
[----:B------:R0:W-:Y:S01]  /*7370*/  @!P6 STG.E.U8 desc[UR16][R10.64+0x59], R5 ;  /* 0x000059050a00e986 */ /* 0x0001e2000c101110 */
[----:B------:R-:W-:-:S02]  /*7380*/  ISETP.LT.OR P6, PT, R29, 0x62, !P1 ;  /* 0x000000621d00780c */ /* 0x000fc40004fc1670 */
[----:B------:R-:W-:Y:S01]  /*7390*/  F2FP.SATFINITE.E4M3.F32.PACK_AB_MERGE_C R15, RZ, R15, RZ ;  /* 0x0000000fff0f723e */ /* 0x000fe200048070ff */
[----:B------:R-:W-:Y:S01]  /*73a0*/  @!P3 STG.E.U8 desc[UR16][R6.64+0x58], R95 ;  /* 0x0000585f0600b986 */ /* 0x000fe2000c101110 */
[----:B-1----:R-:W-:Y:S02]  /*73b0*/  F2FP.SATFINITE.E4M3.F32.PACK_AB_MERGE_C R25, RZ, R90, RZ ;  /* 0x0000005aff19723e */ /* 0x002fe400048070ff */
[----:B------:R-:W-:-:S03]  /*73c0*/  ISETP.LT.OR P3, PT, R29, 0x61, !P0 ;  /* 0x000000611d00780c */ /* 0x000fc60004761670 */
[----:B------:R1:W-:Y:S01]  /*73d0*/  @!P4 STG.E.U8 desc[UR16][R6.64+0x59], R25 ;  /* 0x000059190600c986 */ /* 0x0003e2000c101110 */
[C---:B------:R-:W-:Y:S02]  /*73e0*/  ISETP.LT.OR P4, PT, R29.reuse, 0x62, !P0 ;  /* 0x000000621d00780c */ /* 0x040fe40004781670 */
[----:B0-----:R-:W-:Y:S01]  /*73f0*/  F2FP.SATFINITE.E4M3.F32.PACK_AB_MERGE_C R5, RZ, R88, RZ ;  /* 0x00000058ff05723e */ /* 0x001fe200048070ff */
[----:B------:R-:W-:Y:S01]  /*7400*/  @!P5 STG.E.U8 desc[UR16][R10.64+0x60], R93 ;  /* 0x0000605d0a00d986 */ /* 0x000fe2000c101110 */
[----:B------:R-:W-:-:S03]  /*7410*/  ISETP.LT.OR P5, PT, R29, 0x69, !P1 ;  /* 0x000000691d00780c */ /* 0x000fc60004fa1670 */
[----:B------:R0:W-:Y:S01]  /*7420*/  @!P6 STG.E.U8 desc[UR16][R10.64+0x61], R5 ;  /* 0x000061050a00e986 */ /* 0x0001e2000c101110 */
[C---:B------:R-:W-:Y:S02]  /*7430*/  ISETP.LT.OR P6, PT, R29.reuse, 0x6a, !P1 ;  /* 0x0000006a1d00780c */ /* 0x040fe40004fc1670 */
[----:B-1----:R-:W-:Y:S01]  /*7440*/  F2FP.SATFINITE.E4M3.F32.PACK_AB_MERGE_C R25, RZ, R22, RZ ;  /* 0x00000016ff19723e */ /* 0x002fe200048070ff */
[----:B------:R-:W-:Y:S01]  /*7450*/  @!P3 STG.E.U8 desc[UR16][R6.64+0x60], R91 ;  /* 0x0000605b0600b986 */ /* 0x000fe2000c101110 */
        /* <DEDUP_REMOVED lines=11> */
[----:B------:R-:W-:Y:S01]  /*7510*/  @!P4 STG.E.U8 desc[UR16][R6.64+0x69], R25 ;  /* 0x000069190600c986 */ /* 0x000fe2000c101110 */
[C---:B------:R-:W-:Y:S02]  /*7520*/  ISETP.LT.OR P4, PT, R29.reuse, 0x79, !P1 ;  /* 0x000000791d00780c */ /* 0x040fe40004f81670 */
[C---:B------:R-:W-:Y:S01]  /*7530*/  ISETP.LT.OR P1, PT, R29.reuse, 0x7a, !P1 ;  /* 0x0000007a1d00780c */ /* 0x040fe20004f21670 */
[----:B------:R1:W-:Y:S01]  /*7540*/  @!P5 STG.E.U8 desc[UR16][R10.64+0x70], R21 ;  /* 0x000070150a00d986 */ /* 0x0003e2000c101110 */
[C---:B------:R-:W-:Y:S02]  /*7550*/  ISETP.LT.OR P5, PT, R29.reuse, 0x72, !P0 ;  /* 0x000000721d00780c */ /* 0x040fe400047a1670 */
[----:B0-----:R-:W-:Y:S01]  /*7560*/  F2FP.SATFINITE.E4M3.F32.PACK_AB_MERGE_C R5, RZ, R16, RZ ;  /* 0x00000010ff05723e */ /* 0x001fe200048070ff */
[----:B------:R0:W-:Y:S01]  /*7570*/  @!P6 STG.E.U8 desc[UR16][R10.64+0x71], R17 ;  /* 0x000071110a00e986 */ /* 0x0001e2000c101110 */
[C---:B------:R-:W-:Y:S02]  /*7580*/  ISETP.LT.OR P6, PT, R29.reuse, 0x79, !P0 ;  /* 0x000000791d00780c */ /* 0x040fe400047c1670 */
[----:B------:R-:W-:Y:S01]  /*7590*/  ISETP.LT.OR P0, PT, R29, 0x7a, !P0 ;  /* 0x0000007a1d00780c */ /* 0x000fe20004701670 */
[----:B------:R2:W-:Y:S01]  /*75a0*/  @!P3 STG.E.U8 desc[UR16][R6.64+0x70], R19 ;  /* 0x000070130600b986 */ /* 0x0005e2000c101110 */
[----:B-1----:R-:W-:-:S05]  /*75b0*/  F2FP.SATFINITE.E4M3.F32.PACK_AB_MERGE_C R21, RZ, R14, RZ ;  /* 0x0000000eff15723e */ /* 0x002fca00048070ff */
[----:B------:R2:W-:Y:S01]  /*75c0*/  @!P5 STG.E.U8 desc[UR16][R6.64+0x71], R5 ;  /* 0x000071050600d986 */ /* 0x0005e2000c101110 */
[----:B0-----:R-:W-:-:S03]  /*75d0*/  F2FP.SATFINITE.E4M3.F32.PACK_AB_MERGE_C R17, RZ, R12, RZ ;  /* 0x0000000cff11723e */ /* 0x001fc600048070ff */
[----:B------:R2:W-:Y:S04]  /*75e0*/  @!P4 STG.E.U8 desc[UR16][R10.64+0x78], R13 ;  /* 0x0000780d0a00c986 */ /* 0x0005e8000c101110 */
[----:B------:R2:W-:Y:S04]  /*75f0*/  @!P1 STG.E.U8 desc[UR16][R10.64+0x79], R17 ;  /* 0x000079110a009986 */ /* 0x0005e8000c101110 */
[----:B------:R2:W-:Y:S04]  /*7600*/  @!P6 STG.E.U8 desc[UR16][R6.64+0x78], R15 ;  /* 0x0000780f0600e986 */ /* 0x0005e8000c101110 */
[----:B------:R2:W-:Y:S02]  /*7610*/  @!P0 STG.E.U8 desc[UR16][R6.64+0x79], R21 ;  /* 0x0000791506008986 */ /* 0x0005e4000c101110 */
.L_x_161:
[----:B------:R-:W-:Y:S05]  /*7620*/  BSYNC B0 ;  /* 0x0000000000007941 */ /* 0x000fea0003800000 */
.L_x_31:
[----:B------:R-:W-:Y:S01]  /*7630*/  ULDC UR6, c[0x0][0xc] ;  /* 0x0000030000067ab9 */ /* 0x000fe20000000800 */
[----:B------:R-:W-:Y:S01]  /*7640*/  ULDC UR7, c[0x0][0x10] ;  /* 0x0000040000077ab9 */ /* 0x000fe20000000800 */
[----:B--2-45:R-:W2:Y:S01]  /*7650*/  LDC R5, c[0x0][0x14] ;  /* 0x00000500ff057b82 */ /* 0x034ea20000000800 */
[----:B------:R-:W-:Y:S01]  /*7660*/  UIMAD.WIDE.U32 UR6, UR6, UR7, URZ ;  /* 0x00000007060672a5 */ /* 0x000fe2000f8e003f */
[----:B0-----:R-:W-:Y:S01]  /*7670*/  PRMT R6, RZ, 0x7610, R6 ;  /* 0x00007610ff067816 */ /* 0x001fe20000000006 */
[----:B------:R-:W-:-:S04]  /*7680*/  IMAD.MOV.U32 R7, RZ, RZ, -0x1 ;  /* 0xffffffffff077424 */ /* 0x000fc800078e00ff */
[----:B--2---:R-:W-:-:S04]  /*7690*/  IMAD.WIDE.U32 R2, R5, UR6, R2 ;  /* 0x0000000605027c25 */ /* 0x004fc8000f8e0002 */
[----:B------:R-:W-:Y:S01]  /*76a0*/  IMAD R5, R5, UR7, RZ ;  /* 0x0000000705057c24 */ /* 0x000fe2000f8e02ff */
[----:B------:R-:W-:Y:S02]  /*76b0*/  ULDC.64 UR6, c[0x0][0x650] ;  /* 0x0001940000067ab9 */ /* 0x000fe40000000a00 */
[----:B------:R-:W-:Y:S01]  /*76c0*/  ISETP.GE.U32.AND P0, PT, R2, UR6, PT ;  /* 0x0000000602007c0c */ /* 0x000fe2000bf06070 */
[----:B------:R-:W-:Y:S02]  /*76d0*/  IMAD.IADD R3, R3, 0x1, R5 ;  /* 0x0000000103037824 */ /* 0x000fe400078e0205 */
[----:B------:R-:W-:-:S03]  /*76e0*/  IMAD.MOV.U32 R5, RZ, RZ, -0x1 ;  /* 0xffffffffff057424 */ /* 0x000fc600078e00ff */
[----:B------:R-:W-:-:S13]  /*76f0*/  ISETP.GE.U32.AND.EX P0, PT, R3, UR7, PT, P0 ;  /* 0x0000000703007c0c */ /* 0x000fda000bf06100 */
[----:B------:R-:W-:Y:S05]  /*7700*/  @P0 BRA `(.L_x_162) ;  /* 0x0000000400600947 */ /* 0x000fea0003800000 */
[----:B------:R-:W0:Y:S01]  /*7710*/  S2R R20, SR_CTAID.X ;  /* 0x0000000000147919 */ /* 0x000e220000002500 */
[----:B------:R-:W2:Y:S01]  /*7720*/  LDC.64 R14, c[0x0][0x628] ;  /* 0x00018a00ff0e7b82 */ /* 0x000ea20000000a00 */
[----:B------:R-:W-:Y:S01]  /*7730*/  ULDC UR6, c[0x0][0x150] ;  /* 0x0000540000067ab9 */ /* 0x000fe20000000800 */
[----:B------:R-:W-:Y:S01]  /*7740*/  IMAD.MOV.U32 R12, RZ, RZ, R2 ;  /* 0x000000ffff0c7224 */ /* 0x000fe200078e0002 */
[----:B------:R-:W4:Y:S01]  /*7750*/  S2R R22, SR_CTAID.Y ;  /* 0x0000000000167919 */ /* 0x000f220000002600 */
[----:B------:R-:W-:-:S04]  /*7760*/  IMAD.MOV.U32 R13, RZ, RZ, R3 ;  /* 0x000000ffff0d7224 */ /* 0x000fc800078e0003 */
[----:B------:R-:W1:Y:S08]  /*7770*/  LDC R23, c[0x0][0x144] ;  /* 0x00005100ff177b82 */ /* 0x000e700000000800 */
[----:B------:R-:W1:Y:S08]  /*7780*/  LDC R16, c[0x0][0x630] ;  /* 0x00018c00ff107b82 */ /* 0x000e700000000800 */
[----:B------:R-:W1:Y:S01]  /*7790*/  LDC.64 R18, c[0x0][0x620] ;  /* 0x00018800ff127b82 */ /* 0x000e620000000a00 */
[----:B--2---:R-:W-:-:S04]  /*77a0*/  ISETP.NE.U32.AND P0, PT, R14, RZ, PT ;  /* 0x000000ff0e00720c */ /* 0x004fc80003f05070 */
[----:B------:R-:W-:Y:S02]  /*77b0*/  ISETP.NE.AND.EX P0, PT, R15, RZ, PT, P0 ;  /* 0x000000ff0f00720c */ /* 0x000fe40003f05300 */
[----:B0-----:R-:W-:-:S05]  /*77c0*/  I2FP.F32.U32 R5, R20 ;  /* 0x0000001400057245 */ /* 0x001fca0000201000 */
[----:B------:R-:W-:-:S04]  /*77d0*/  FMUL R5, R5, UR6 ;  /* 0x0000000605057c20 */ /* 0x000fc80008400000 */
[----:B------:R0:W2:Y:S02]  /*77e0*/  F2I.U32.TRUNC.NTZ R21, R5 ;  /* 0x0000000500157305 */ /* 0x0000a4000020f000 */
[----:B----4-:R-:W-:Y:S05]  /*77f0*/  @!P0 BRA `(.L_x_163) ;  /* 0x0000000000288947 */ /* 0x010fea0003800000 */
[----:B0-----:R-:W0:Y:S02]  /*7800*/  LDC R5, c[0x0][0x634] ;  /* 0x00018d00ff057b82 */ /* 0x001e240000000800 */
        /* <DEDUP_REMOVED lines=9> */
.L_x_163:
[-CC-:B-1----:R-:W-:Y:S01]  /*78a0*/  SHF.R.U64 R17, R12, R16.reuse, R13.reuse ;  /* 0x000000100c117219 */ /* 0x182fe2000000120d */
[----:B------:R-:W1:Y:S01]  /*78b0*/  LDC.64 R28, c[0x0][0x640] ;  /* 0x00019000ff1c7b82 */ /* 0x000e620000000a00 */
[----:B0-----:R-:W-:Y:S01]  /*78c0*/  SHF.R.U32.HI R5, RZ, R16, R13 ;  /* 0x00000010ff057219 */ /* 0x001fe2000001160d */
[----:B--2---:R-:W-:Y:S01]  /*78d0*/  IMAD.MOV R21, RZ, RZ, -R21 ;  /* 0x000000ffff157224 */ /* 0x004fe200078e0a15 */
[----:B------:R-:W-:Y:S01]  /*78e0*/  IADD3 R11, P0, RZ, -R17, RZ ;  /* 0x80000011ff0b7210 */ /* 0x000fe20007f1e0ff */
[----:B------:R-:W-:Y:S02]  /*78f0*/  ULDC UR6, c[0x0][0x154] ;  /* 0x0000550000067ab9 */ /* 0x000fe40000000800 */
[----:B------:R-:W-:Y:S02]  /*7900*/  IMAD R23, R23, R21, R20 ;  /* 0x0000001517177224 */ /* 0x000fe400078e0214 */
[----:B------:R-:W0:Y:S01]  /*7910*/  LDC R12, c[0x0][0x618] ;  /* 0x00018600ff0c7b82 */ /* 0x000e220000000800 */
[----:B------:R-:W-:-:S02]  /*7920*/  IMAD.X R5, RZ, RZ, ~R5, P0 ;  /* 0x000000ffff057224 */ /* 0x000fc400000e0e05 */
[----:B------:R-:W-:-:S04]  /*7930*/  IMAD.WIDE.U32 R6, R11, R18, R2 ;  /* 0x000000120b067225 */ /* 0x000fc800078e0002 */
[----:B------:R-:W-:Y:S01]  /*7940*/  IMAD R10, R5, R18, RZ ;  /* 0x00000012050a7224 */ /* 0x000fe200078e02ff */
[----:B------:R-:W2:Y:S03]  /*7950*/  LDC R24, c[0x0][0x608] ;  /* 0x00018200ff187b82 */ /* 0x000ea60000000800 */
[----:B------:R-:W-:Y:S02]  /*7960*/  IMAD R5, R11, R19, R10 ;  /* 0x000000130b057224 */ /* 0x000fe400078e020a */
[----:B------:R-:W-:Y:S02]  /*7970*/  IMAD.MOV.U32 R11, RZ, RZ, 0x1 ;  /* 0x00000001ff0b7424 */ /* 0x000fe400078e00ff */
[----:B------:R-:W-:Y:S01]  /*7980*/  IMAD.IADD R5, R7, 0x1, R5 ;  /* 0x0000000107057824 */ /* 0x000fe200078e0205 */
[----:B---3--:R-:W3:Y:S01]  /*7990*/  LDC R26, c[0x0][0x658] ;  /* 0x00019600ff1a7b82 */ /* 0x008ee20000000800 */
[----:B------:R-:W-:-:S02]  /*79a0*/  I2FP.F32.U32 R7, R22 ;  /* 0x0000001600077245 */ /* 0x000fc40000201000 */
[----:B-1----:R-:W-:-:S03]  /*79b0*/  ISETP.NE.U32.AND P0, PT, R28, RZ, PT ;  /* 0x000000ff1c00720c */ /* 0x002fc60003f05070 */
[----:B------:R-:W-:Y:S01]  /*79c0*/  FMUL R10, R7, UR6 ;  /* 0x00000006070a7c20 */ /* 0x000fe20008400000 */
[----:B------:R-:W-:Y:S01]  /*79d0*/  ISETP.NE.AND.EX P0, PT, R29, RZ, PT, P0 ;  /* 0x000000ff1d00720c */ /* 0x000fe20003f05300 */
[----:B------:R-:W1:Y:S01]  /*79e0*/  LDC R21, c[0x0][0x148] ;  /* 0x00005200ff157b82 */ /* 0x000e620000000800 */
[-CC-:B0-----:R-:W-:Y:S01]  /*79f0*/  SHF.R.U64 R16, R6, R12.reuse, R5.reuse ;  /* 0x0000000c06107219 */ /* 0x181fe20000001205 */
[----:B------:R0:W4:Y:S01]  /*7a00*/  F2I.U32.TRUNC.NTZ R18, R10 ;  /* 0x0000000a00127305 */ /* 0x000122000020f000 */
[----:B------:R-:W-:Y:S01]  /*7a10*/  SHF.R.U32.HI R5, RZ, R12, R5 ;  /* 0x0000000cff057219 */ /* 0x000fe20000011605 */
[----:B------:R-:W-:-:S04]  /*7a20*/  IMAD.MOV.U32 R7, RZ, RZ, -0x1 ;  /* 0xffffffffff077424 */ /* 0x000fc800078e00ff */
[----:B------:R-:W0:Y:S01]  /*7a30*/  LDC R20, c[0x0][0x600] ;  /* 0x00018000ff147b82 */ /* 0x000e220000000800 */
[-CC-:B--2---:R-:W-:Y:S02]  /*7a40*/  SHF.R.U64 R14, R16, R24.reuse, R5.reuse ;  /* 0x00000018100e7219 */ /* 0x184fe40000001205 */
[----:B------:R-:W-:-:S05]  /*7a50*/  SHF.R.U32.HI R5, RZ, R24, R5 ;  /* 0x00000018ff057219 */ /* 0x000fca0000011605 */
[----:B------:R-:W2:Y:S01]  /*7a60*/  LDC R27, c[0x0][0x648] ;  /* 0x00019200ff1b7b82 */ /* 0x000ea20000000800 */
[-C--:B---3--:R-:W-:Y:S02]  /*7a70*/  SHF.L.U32 R6, R7, R26.reuse, RZ ;  /* 0x0000001a07067219 */ /* 0x088fe400000006ff */
[-CC-:B------:R-:W-:Y:S02]  /*7a80*/  SHF.R.U64 R19, R14, R26.reuse, R5.reuse ;  /* 0x0000001a0e137219 */ /* 0x180fe40000001205 */
[----:B------:R-:W-:Y:S02]  /*7a90*/  SHF.R.U32.HI R7, RZ, R26, R5 ;  /* 0x0000001aff077219 */ /* 0x000fe40000011605 */
[----:B------:R-:W-:Y:S01]  /*7aa0*/  LOP3.LUT R25, RZ, R6, RZ, 0x33, !PT ;  /* 0x00000006ff197212 */ /* 0x000fe200078e33ff */
[----:B------:R-:W3:Y:S01]  /*7ab0*/  LDC R30, c[0x0][0x638] ;  /* 0x00018e00ff1e7b82 */ /* 0x000ee20000000800 */
[----:B------:R-:W-:Y:S01]  /*7ac0*/  SHF.L.U32 R26, R11, R26, RZ ;  /* 0x0000001a0b1a7219 */ /* 0x000fe200000006ff */
[----:B------:R-:W-:-:S06]  /*7ad0*/  IMAD.MOV.U32 R6, RZ, RZ, R19 ;  /* 0x000000ffff067224 */ /* 0x000fcc00078e0013 */
[----:B------:R-:W0:Y:S01]  /*7ae0*/  LDC R31, c[0x0][0x610] ;  /* 0x00018400ff1f7b82 */ /* 0x000e220000000800 */
[----:B----4-:R-:W-:Y:S05]  /*7af0*/  @!P0 BRA `(.L_x_164) ;  /* 0x0000000000288947 */ /* 0x010fea0003800000 */
[----:B------:R-:W4:Y:S02]  /*7b00*/  LDC R6, c[0x0][0x64c] ;  /* 0x00019300ff067b82 */ /* 0x000f240000000800 */
[----:B----4-:R-:W-:-:S05]  /*7b10*/  IADD3 R5, P0, R19, R6, RZ ;  /* 0x0000000613057210 */ /* 0x010fca0007f1e0ff */
[----:B------:R-:W-:-:S04]  /*7b20*/  IMAD.X R15, RZ, RZ, R7, P0 ;  /* 0x000000ffff0f7224 */ /* 0x000fc800000e0607 */
[----:B------:R-:W-:-:S04]  /*7b30*/  IMAD.WIDE.U32 R6, R15, R28, RZ ;  /* 0x0000001c0f067225 */ /* 0x000fc800078e00ff */
[----:B0-----:R-:W-:-:S04]  /*7b40*/  IMAD.WIDE.U32 R10, P0, R5, R29, R6 ;  /* 0x0000001d050a7225 */ /* 0x001fc80007800006 */
[----:B------:R-:W-:-:S04]  /*7b50*/  IMAD.WIDE.U32 R6, R5, R28, RZ ;  /* 0x0000001c05067225 */ /* 0x000fc800078e00ff */
[----:B------:R-:W-:Y:S01]  /*7b60*/  IMAD.X R13, RZ, RZ, RZ, P0 ;  /* 0x000000ffff0d7224 */ /* 0x000fe200000e06ff */
[----:B------:R-:W-:Y:S01]  /*7b70*/  IADD3 RZ, P0, R7, R10, RZ ;  /* 0x0000000a07ff7210 */ /* 0x000fe20007f1e0ff */
[----:B------:R-:W-:-:S04]  /*7b80*/  IMAD.MOV.U32 R12, RZ, RZ, R11 ;  /* 0x000000ffff0c7224 */ /* 0x000fc800078e000b */
[----:B------:R-:W-:-:S08]  /*7b90*/  IMAD.WIDE.U32.X R6, R15, R29, R12, P0 ;  /* 0x0000001d0f067225 */ /* 0x000fd000000e040c */
.L_x_164:
[----:B--2---:R-:W-:Y:S01]  /*7ba0*/  SHF.R.U64 R5, R6, R27, R7 ;  /* 0x0000001b06057219 */ /* 0x004fe20000001207 */
[----:B0-----:R-:W-:Y:S01]  /*7bb0*/  VIADD R7, R20, 0xffffffff ;  /* 0xffffffff14077836 */ /* 0x001fe20000000000 */
[----:B------:R-:W-:Y:S01]  /*7bc0*/  LOP3.LUT R28, R14, R25, RZ, 0xc0, !PT ;  /* 0x000000190e1c7212 */ /* 0x000fe200078ec0ff */
[----:B------:R-:W-:Y:S02]  /*7bd0*/  IMAD.MOV R18, RZ, RZ, -R18 ;  /* 0x000000ffff127224 */ /* 0x000fe400078e0a12 */
[----:B------:R-:W-:Y:S01]  /*7be0*/  IMAD.MOV R6, RZ, RZ, -R5 ;  /* 0x000000ffff067224 */ /* 0x000fe200078e0a05 */
[----:B------:R-:W-:Y:S01]  /*7bf0*/  LOP3.LUT R16, R16, R7, RZ, 0xc0, !PT ;  /* 0x0000000710107212 */ /* 0x000fe200078ec0ff */
[----:B------:R-:W-:Y:S02]  /*7c00*/  IMAD R28, R26, R5, R28 ;  /* 0x000000051a1c7224 */ /* 0x000fe400078e021c */
[----:B-1----:R-:W-:Y:S02]  /*7c10*/  @P2 IMAD R23, R21, R18, R22 ;  /* 0x0000001215172224 */ /* 0x002fe400078e0216 */
[----:B---3--:R-:W-:-:S02]  /*7c20*/  IMAD R5, R6, R30, R19 ;  /* 0x0000001e06057224 */ /* 0x008fc400078e0213 */
[----:B------:R-:W-:Y:S02]  /*7c30*/  IMAD R28, R28, R31, R23 ;  /* 0x0000001f1c1c7224 */ /* 0x000fe400078e0217 */
[----:B------:R-:W-:Y:S02]  /*7c40*/  IMAD R5, R5, R20, R16 ;  /* 0x0000001405057224 */ /* 0x000fe400078e0210 */
[----:B------:R-:W-:-:S03]  /*7c50*/  IMAD.MOV.U32 R6, RZ, RZ, 0x1 ;  /* 0x00000001ff067424 */ /* 0x000fc600078e00ff */
[----:B------:R-:W-:Y:S02]  /*7c60*/  SEL R7, R5, R28, !P2 ;  /* 0x0000001c05077207 */ /* 0x000fe40005000000 */
[----:B------:R-:W-:Y:S01]  /*7c70*/  SEL R28, R28, R5, !P2 ;  /* 0x000000051c1c7207 */ /* 0x000fe20005000000 */
[----:B------:R-:W-:-:S07]  /*7c80*/  IMAD.MOV.U32 R5, RZ, RZ, R17 ;  /* 0x000000ffff057224 */ /* 0x000fce00078e0011 */
.L_x_162:
[----:B------:R-:W-:Y:S01]  /*7c90*/  LOP3.LUT P0, RZ, R6, 0xff, RZ, 0xc0, !PT ;  /* 0x000000ff06ff7812 */ /* 0x000fe2000780c0ff */
[----:B------:R-:W-:-:S12]  /*7ca0*/  IMAD.MOV.U32 R6, RZ, RZ, R28 ;  /* 0x000000ffff067224 */ /* 0x000fd800078e001c */
[----:B------:R-:W-:Y:S05]  /*7cb0*/  @P0 BRA `(.L_x_165) ;  /* 0xffffff9000a00947 */ /* 0x000fea000383ffff */
[----:B------:R-:W-:Y:S05]  /*7cc0*/  EXIT ;  /* 0x000000000000794d */ /* 0x000fea0003800000 */
.L_x_3:
[----:B0-----:R-:W-:Y:S01]  /*7cd0*/  ULDC.64 UR4, c[0x0][0x650] ;  /* 0x0001940000047ab9 */ /* 0x001fe20000000a00 */
        /* <DEDUP_REMOVED lines=25> */
.L_x_167:
[--C-:B------:R-:W-:Y:S01]  /*7e70*/  SHF.R.U64 R16, R14, R18, R15.reuse ;  /* 0x000000120e107219 */ /* 0x100fe2000000120f */
[----:B------:R-:W0:Y:S01]  /*7e80*/  LDC R22, c[0x0][0x618] ;  /* 0x00018600ff167b82 */ /* 0x000e220000000800 */
[----:B------:R-:W-:Y:S01]  /*7e90*/  I2FP.F32.U32 R7, R8 ;  /* 0x0000000800077245 */ /* 0x000fe20000201000 */
[----:B------:R-:W-:Y:S01]  /*7ea0*/  ULDC UR4, c[0x0][0x150] ;  /* 0x0000540000047ab9 */ /* 0x000fe20000000800 */
[----:B------:R-:W-:Y:S02]  /*7eb0*/  SHF.R.U32.HI R6, RZ, R18, R15 ;  /* 0x00000012ff067219 */ /* 0x000fe4000001160f */
[----:B------:R-:W-:Y:S01]  /*7ec0*/  IADD3 R9, P0, RZ, -R16, RZ ;  /* 0x80000010ff097210 */ /* 0x000fe20007f1e0ff */
[----:B------:R-:W-:Y:S01]  /*7ed0*/  FMUL R13, R7, UR4 ;  /* 0x00000004070d7c20 */ /* 0x000fe20008400000 */
[----:B------:R-:W-:Y:S01]  /*7ee0*/  ULDC UR4, c[0x0][0x154] ;  /* 0x0000550000047ab9 */ /* 0x000fe20000000800 */
[----:B------:R-:W1:Y:S02]  /*7ef0*/  LDC.64 R24, c[0x0][0x640] ;  /* 0x00019000ff187b82 */ /* 0x000e640000000a00 */
[----:B------:R-:W-:-:S02]  /*7f00*/  IMAD.X R11, RZ, RZ, ~R6, P0 ;  /* 0x000000ffff0b7224 */ /* 0x000fc400000e0e06 */
[----:B------:R-:W2:Y:S01]  /*7f10*/  F2I.U32.TRUNC.NTZ R13, R13 ;  /* 0x0000000d000d7305 */ /* 0x000ea2000020f000 */
[----:B------:R-:W-:-:S03]  /*7f20*/  IMAD.WIDE.U32 R6, R9, R20, R2 ;  /* 0x0000001409067225 */ /* 0x000fc600078e0002 */
[----:B------:R-:W3:Y:S01]  /*7f30*/  LDC R15, c[0x0][0x144] ;  /* 0x00005100ff0f7b82 */ /* 0x000ee20000000800 */
[----:B------:R-:W-:-:S04]  /*7f40*/  IMAD R12, R11, R20, RZ ;  /* 0x000000140b0c7224 */ /* 0x000fc800078e02ff */
[----:B------:R-:W-:Y:S02]  /*7f50*/  IMAD R9, R9, R21, R12 ;  /* 0x0000001509097224 */ /* 0x000fe400078e020c */
[----:B------:R-:W-:Y:S01]  /*7f60*/  IMAD.MOV.U32 R12, RZ, RZ, -0x1 ;  /* 0xffffffffff0c7424 */ /* 0x000fe200078e00ff */
[----:B------:R-:W4:Y:S01]  /*7f70*/  LDC R18, c[0x0][0x608] ;  /* 0x00018200ff127b82 */ /* 0x000f220000000800 */
[----:B------:R-:W-:Y:S01]  /*7f80*/  IMAD.IADD R7, R7, 0x1, R9 ;  /* 0x0000000107077824 */ /* 0x000fe200078e0209 */
[----:B------:R-:W-:-:S04]  /*7f90*/  I2FP.F32.U32 R9, R10 ;  /* 0x0000000a00097245 */ /* 0x000fc80000201000 */
[-C--:B0-----:R-:W-:Y:S01]  /*7fa0*/  SHF.R.U64 R14, R6, R22.reuse, R7 ;  /* 0x00000016060e7219 */ /* 0x081fe20000001207 */
[----:B--2---:R-:W-:Y:S01]  /*7fb0*/  IMAD.MOV R6, RZ, RZ, -R13 ;  /* 0x000000ffff067224 */ /* 0x004fe200078e0a0d */
[----:B------:R-:W0:Y:S01]  /*7fc0*/  LDC R11, c[0x0][0x658] ;  /* 0x00019600ff0b7b82 */ /* 0x000e220000000800 */
[----:B-1----:R-:W-:Y:S01]  /*7fd0*/  ISETP.NE.U32.AND P0, PT, R24, RZ, PT ;  /* 0x000000ff1800720c */ /* 0x002fe20003f05070 */
[----:B------:R-:W-:Y:S01]  /*7fe0*/  FMUL R9, R9, UR4 ;  /* 0x0000000409097c20 */ /* 0x000fe20008400000 */
[----:B------:R-:W-:Y:S02]  /*7ff0*/  SHF.R.U32.HI R7, RZ, R22, R7 ;  /* 0x00000016ff077219 */ /* 0x000fe40000011607 */
[----:B------:R-:W-:-:S03]  /*8000*/  ISETP.NE.AND.EX P0, PT, R25, RZ, PT, P0 ;  /* 0x000000ff1900720c */ /* 0x000fc60003f05300 */
[----:B------:R-:W1:Y:S01]  /*8010*/  LDC R21, c[0x0][0x148] ;  /* 0x00005200ff157b82 */ /* 0x000e620000000800 */
[----:B---3--:R-:W-:Y:S02]  /*8020*/  IMAD R22, R15, R6, R8 ;  /* 0x000000060f167224 */ /* 0x008fe400078e0208 */
[----:B------:R-:W-:-:S05]  /*8030*/  IMAD.MOV.U32 R8, RZ, RZ, 0x1 ;  /* 0x00000001ff087424 */ /* 0x000fca00078e00ff */
[----:B------:R-:W2:Y:S01]  /*8040*/  LDC R20, c[0x0][0x600] ;  /* 0x00018000ff147b82 */ /* 0x000ea20000000800 */
[-CC-:B----4-:R-:W-:Y:S02]  /*8050*/  SHF.R.U64 R17, R14, R18.reuse, R7.reuse ;  /* 0x000000120e117219 */ /* 0x190fe40000001207 */
[----:B------:R-:W-:Y:S02]  /*8060*/  SHF.R.U32.HI R6, RZ, R18, R7 ;  /* 0x00000012ff067219 */ /* 0x000fe40000011607 */
[----:B------:R3:W4:Y:S03]  /*8070*/  F2I.U32.TRUNC.NTZ R18, R9 ;  /* 0x0000000900127305 */ /* 0x000726000020f000 */
[----:B------:R-:W1:Y:S01]  /*8080*/  LDC R23, c[0x0][0x648] ;  /* 0x00019200ff177b82 */ /* 0x000e620000000800 */
[-C--:B0-----:R-:W-:Y:S02]  /*8090*/  SHF.R.U64 R19, R17, R11.reuse, R6 ;  /* 0x0000000b11137219 */ /* 0x081fe40000001206 */
[----:B------:R-:W-:-:S02]  /*80a0*/  SHF.L.U32 R12, R12, R11, RZ ;  /* 0x0000000b0c0c7219 */ /* 0x000fc400000006ff */
[-C--:B------:R-:W-:Y:S01]  /*80b0*/  SHF.R.U32.HI R7, RZ, R11.reuse, R6 ;  /* 0x0000000bff077219 */ /* 0x080fe20000011606 */
[----:B------:R-:W-:Y:S01]  /*80c0*/  IMAD.MOV.U32 R6, RZ, RZ, R19 ;  /* 0x000000ffff067224 */ /* 0x000fe200078e0013 */
[----:B------:R-:W-:Y:S01]  /*80d0*/  SHF.L.U32 R27, R8, R11, RZ ;  /* 0x0000000b081b7219 */ /* 0x000fe200000006ff */
[----:B------:R-:W0:Y:S01]  /*80e0*/  LDC R26, c[0x0][0x638] ;  /* 0x00018e00ff1a7b82 */ /* 0x000e220000000800 */
[----:B------:R-:W-:-:S07]  /*80f0*/  LOP3.LUT R28, RZ, R12, RZ, 0x33, !PT ;  /* 0x0000000cff1c7212 */ /* 0x000fce00078e33ff */
[----:B------:R-:W0:Y:S01]  /*8100*/  LDC R29, c[0x0][0x610] ;  /* 0x00018400ff1d7b82 */ /* 0x000e220000000800 */
[----:B---34-:R-:W-:Y:S05]  /*8110*/  @!P0 BRA `(.L_x_168) ;  /* 0x0000000000288947 */ /* 0x018fea0003800000 */
        /* <DEDUP_REMOVED lines=10> */
.L_x_168:
[----:B-1----:R-:W-:Y:S01]  /*81c0*/  SHF.R.U64 R7, R6, R23, R7 ;  /* 0x0000001706077219 */ /* 0x002fe20000001207 */
[----:B--2---:R-:W-:Y:S01]  /*81d0*/  VIADD R9, R20, 0xffffffff ;  /* 0xffffffff14097836 */ /* 0x004fe20000000000 */
[----:B------:R-:W-:Y:S01]  /*81e0*/  LOP3.LUT R6, R17, R28, RZ, 0xc0, !PT ;  /* 0x0000001c11067212 */ /* 0x000fe200078ec0ff */
[----:B------:R-:W-:Y:S02]  /*81f0*/  IMAD.MOV R18, RZ, RZ, -R18 ;  /* 0x000000ffff127224 */ /* 0x000fe400078e0a12 */
[----:B------:R-:W-:Y:S02]  /*8200*/  IMAD.MOV R8, RZ, RZ, -R7 ;  /* 0x000000ffff087224 */ /* 0x000fe400078e0a07 */
[----:B------:R-:W-:Y:S01]  /*8210*/  IMAD R11, R27, R7, R6 ;  /* 0x000000071b0b7224 */ /* 0x000fe200078e0206 */
[----:B------:R-:W-:Y:S01]  /*8220*/  LOP3.LUT R7, R14, R9, RZ, 0xc0, !PT ;  /* 0x000000090e077212 */ /* 0x000fe200078ec0ff */
[----:B------:R-:W-:Y:S02]  /*8230*/  @P2 IMAD R22, R21, R18, R10 ;  /* 0x0000001215162224 */ /* 0x000fe400078e020a */
[----:B0-----:R-:W-:-:S02]  /*8240*/  IMAD R6, R8, R26, R19 ;  /* 0x0000001a08067224 */ /* 0x001fc400078e0213 */
[----:B------:R-:W-:Y:S02]  /*8250*/  IMAD R11, R11, R29, R22 ;  /* 0x0000001d0b0b7224 */ /* 0x000fe400078e0216 */
[----:B------:R-:W-:Y:S02]  /*8260*/  IMAD R6, R6, R20, R7 ;  /* 0x0000001406067224 */ /* 0x000fe400078e0207 */
[----:B------:R-:W-:-:S03]  /*8270*/  IMAD.MOV.U32 R8, RZ, RZ, 0x1 ;  /* 0x00000001ff087424 */ /* 0x000fc600078e00ff */
[----:B------:R-:W-:Y:S02]  /*8280*/  SEL R14, R6, R11, !P2 ;  /* 0x0000000b060e7207 */ /* 0x000fe40005000000 */
[----:B------:R-:W-:Y:S01]  /*8290*/  SEL R11, R11, R6, !P2 ;  /* 0x000000060b0b7207 */ /* 0x000fe20005000000 */
[----:B------:R-:W-:Y:S01]  /*82a0*/  IMAD.MOV.U32 R6, RZ, RZ, R16 ;  /* 0x000000ffff067224 */ /* 0x000fe200078e0010 */
[----:B------:R-:W-:-:S07]  /*82b0*/  PRMT R7, R8, 0x7610, R7 ;  /* 0x0000761008077816 */ /* 0x000fce0000000007 */
.L_x_166:
[----:B------:R-:W-:-:S08]  /*82c0*/  NOP ;  /* 0x0000000000007918 */ /* 0x000fd00000000000 */
[----:B------:R-:W0:-:S00]  /*82d0*/  USETMAXREG.DEALLOC.CTAPOOL 0x28 ;  /* 0x00000028000079c8 */ /* 0x000e0000080e0500 */
[----:B0-----:R-:W-:-:S13]  /*82e0*/  ISETP.NE.AND P0, PT, R5, RZ, PT ;  /* 0x000000ff0500720c */ /* 0x001fda0003f05270 */
[----:B------:R-:W-:Y:S05]  /*82f0*/  @P0 EXIT ;  /* 0x000000000000094d */ /* 0x000fea0003800000 */
[----:B------:R-:W-:Y:S01]  /*8300*/  LOP3.LUT P0, RZ, R7, 0xff, RZ, 0xc0, !PT ;  /* 0x000000ff07ff7812 */ /* 0x000fe2000780c0ff */
[----:B------:R-:W-:Y:S02]  /*8310*/  IMAD.MOV.U32 R5, RZ, RZ, 0x1 ;  /* 0x00000001ff057424 */ /* 0x000fe400078e00ff */
[----:B------:R-:W-:-:S10]  /*8320*/  IMAD.MOV.U32 R13, RZ, RZ, RZ ;  /* 0x000000ffff0d7224 */ /* 0x000fd400078e00ff */
[----:B------:R-:W-:Y:S05]  /*8330*/  @!P0 BRA `(.L_x_169) ;  /* 0x0000000c00288947 */ /* 0x000fea0003800000 */
[----:B------:R-:W0:Y:S01]  /*8340*/  LDC R5, c[0x0][0x28c] ;  /* 0x0000a300ff057b82 */ /* 0x000e220000000800 */
[----:B------:R-:W-:Y:S01]  /*8350*/  ULDC UR5, c[0x0][0x600] ;  /* 0x0001800000057ab9 */ /* 0x000fe20000000800 */
[----:B------:R-:W-:Y:S01]  /*8360*/  ULDC UR4, c[0x0][0xc] ;  /* 0x0000030000047ab9 */ /* 0x000fe20000000800 */
[----:B------:R-:W-:Y:S01]  /*8370*/  UIADD3 UR16, UR5, -0x1, URZ ;  /* 0xffffffff05107890 */ /* 0x000fe2000fffe03f */
[C---:B------:R-:W-:Y:S01]  /*8380*/  LOP3.LUT P3, RZ, R0.reuse, 0x7f, RZ, 0xc0, !PT ;  /* 0x0000007f00ff7812 */ /* 0x040fe2000786c0ff */
[----:B------:R-:W-:Y:S01]  /*8390*/  ULDC UR6, c[0x0][0x658] ;  /* 0x0001960000067ab9 */ /* 0x000fe20000000800 */
[----:B------:R-:W-:Y:S01]  /*83a0*/  ULDC UR5, c[0x0][0x10] ;  /* 0x0000040000057ab9 */ /* 0x000fe20000000800 */
[----:B------:R-:W-:Y:S01]  /*83b0*/  UMOV UR7, 0xffffffff ;  /* 0xffffffff00077882 */ /* 0x000fe20000000000 */
[----:B------:R-:W-:Y:S01]  /*83c0*/  UMOV UR8, 0x1 ;  /* 0x0000000100087882 */ /* 0x000fe20000000000 */
[----:B------:R-:W-:Y:S01]  /*83d0*/  UIMAD.WIDE.U32 UR4, UR4, UR5, URZ ;  /* 0x00000005040472a5 */ /* 0x000fe2000f8e003f */
[----:B------:R-:W-:Y:S01]  /*83e0*/  LOP3.LUT P0, RZ, R0, 0x1f, RZ, 0xc0, !PT ;  /* 0x0000001f00ff7812 */ /* 0x000fe2000780c0ff */
[----:B------:R-:W-:Y:S01]  /*83f0*/  USHF.L.U32 UR7, UR7, UR6, URZ ;  /* 0x0000000607077299 */ /* 0x000fe2000800063f */
[----:B------:R-:W-:Y:S01]  /*8400*/  BSSY B0, `(.L_x_169) ;  /* 0x00000bd000007945 */ /* 0x000fe20003800000 */
[----:B------:R-:W-:Y:S01]  /*8410*/  USHF.L.U32 UR18, UR8, UR6, URZ ;  /* 0x0000000608127299 */ /* 0x000fe2000800063f */
[----:B------:R-:W-:Y:S01]  /*8420*/  IMAD.MOV.U32 R15, RZ, RZ, 0x1 ;  /* 0x00000001ff0f7424 */ /* 0x000fe200078e00ff */
[----:B------:R-:W-:Y:S01]  /*8430*/  LOP3.LUT R16, R4, 0x2, RZ, 0xfc, !PT ;  /* 0x0000000204107812 */ /* 0x000fe200078efcff */
[----:B------:R-:W-:Y:S01]  /*8440*/  ULDC UR6, c[0x0][0x14] ;  /* 0x0000050000067ab9 */ /* 0x000fe20000000800 */
[----:B------:R-:W-:Y:S01]  /*8450*/  PLOP3.LUT P0, PT, P0, P3, PT, 0x8a, 0x0 ;  /* 0x000000000000781c */ /* 0x000fe20000707172 */
[----:B------:R-:W-:Y:S01]  /*8460*/  UIMAD.WIDE.U32 UR20, UR4, UR6, URZ ;  /* 0x00000006041472a5 */ /* 0x000fe2000f8e003f */
[----:B------:R-:W-:Y:S01]  /*8470*/  IMAD.MOV.U32 R13, RZ, RZ, RZ ;  /* 0x000000ffff0d7224 */ /* 0x000fe200078e00ff */
[----:B------:R-:W-:-:S02]  /*8480*/  UIMAD UR13, UR5, UR6, URZ ;  /* 0x00000006050d72a4 */ /* 0x000fc4000f8e023f */
[----:B------:R-:W-:Y:S01]  /*8490*/  ULOP3.LUT UR17, URZ, UR7, URZ, 0x33, !UPT ;  /* 0x000000073f117292 */ /* 0x000fe2000f8e333f */
[----:B0-----:R-:W-:Y:S01]  /*84a0*/  VIADD R5, R5, 0x7f ;  /* 0x0000007f05057836 */ /* 0x001fe20000000000 */
[----:B------:R-:W-:Y:S01]  /*84b0*/  UIADD3 UR13, UR21, UR13, URZ ;  /* 0x0000000d150d7290 */ /* 0x000fe2000fffe03f */
[----:B------:R-:W-:-:S03]  /*84c0*/  ULDC.64 UR22, c[0x0][0x198] ;  /* 0x0000660000167ab9 */ /* 0x000fc60000000a00 */
[----:B------:R-:W-:-:S04]  /*84d0*/  SHF.R.S32.HI R8, RZ, 0x1f, R5 ;  /* 0x0000001fff087819 */ /* 0x000fc80000011405 */
[----:B------:R-:W-:Y:S01]  /*84e0*/  LEA.HI R8, R8, R5, RZ, 0x7 ;  /* 0x0000000508087211 */ /* 0x000fe200078f38ff */
[----:B------:R-:W-:-:S03]  /*84f0*/  IMAD.MOV.U32 R5, RZ, RZ, 0x1 ;  /* 0x00000001ff057424 */ /* 0x000fc600078e00ff */
[----:B------:R-:W-:-:S05]  /*8500*/  SHF.R.S32.HI R12, RZ, 0x7, R8 ;  /* 0x00000007ff0c7819 */ /* 0x000fca0000011408 */
[----:B------:R-:W-:-:S07]  /*8510*/  VIADD R0, R12, 0x1 ;  /* 0x000000010c007836 */ /* 0x000fce0000000000 */
.L_x_181:
[----:B------:R-:W-:-:S03]  /*8520*/  UMOV UR4, 0xffffffff ;  /* 0xffffffff00047882 */ /* 0x000fc60000000000 */
[----:B------:R-:W-:Y:S05]  /*8530*/  BRA.DIV UR4, `(.L_x_170) ;  /* 0x0000000e04bc7947 */ /* 0x000fea000b800000 */
[----:B------:R-:W-:-:S13]  /*8540*/  ELECT P1, URZ, PT ;  /* 0x00000000003f782f */ /* 0x000fda0003820000 */
.L_x_193:
[----:B------:R-:W0:Y:S01]  /*8550*/  LDC R7, c[0x0][0x28c] ;  /* 0x0000a300ff077b82 */ /* 0x000e220000000800 */
[----:B------:R-:W-:Y:S01]  /*8560*/  BSSY B1, `(.L_x_171) ;  /* 0x0000035000017945 */ /* 0x000fe20003800000 */
[----:B0-----:R-:W-:-:S13]  /*8570*/  ISETP.LT.OR P1, PT, R7, 0x1, !P1 ;  /* 0x000000010700780c */ /* 0x001fda0004f21670 */
[----:B------:R-:W-:Y:S05]  /*8580*/  @P1 BRA `(.L_x_172) ;  /* 0x0000000000c81947 */ /* 0x000fea0003800000 */
[----:B------:R-:W-:Y:S02]  /*8590*/  IMAD.SHL.U32 R14, R14, 0x80, RZ ;  /* 0x000000800e0e7824 */ /* 0x000fe400078e00ff */
[----:B------:R-:W-:Y:S02]  /*85a0*/  IMAD.SHL.U32 R17, R11, 0x80, RZ ;  /* 0x000000800b117824 */ /* 0x000fe400078e00ff */
[----:B------:R-:W-:Y:S02]  /*85b0*/  IMAD.MOV.U32 R20, RZ, RZ, RZ ;  /* 0x000000ffff147224 */ /* 0x000fe400078e00ff */
[----:B------:R-:W-:Y:S02]  /*85c0*/  IMAD.MOV.U32 R7, RZ, RZ, R0 ;  /* 0x000000ffff077224 */ /* 0x000fe400078e0000 */
[----:B------:R-:W-:Y:S02]  /*85d0*/  IMAD.MOV.U32 R8, RZ, RZ, R5 ;  /* 0x000000ffff087224 */ /* 0x000fe400078e0005 */
[----:B------:R-:W-:-:S07]  /*85e0*/  IMAD.MOV.U32 R9, RZ, RZ, R13 ;  /* 0x000000ffff097224 */ /* 0x000fce00078e000d */
.L_x_176:
[----:B------:R-:W0:Y:S01]  /*85f0*/  S2R R11, SR_CgaCtaId ;  /* 0x00000000000b7919 */ /* 0x000e220000008800 */
[----:B------:R-:W-:-:S04]  /*8600*/  MOV R10, 0x400 ;  /* 0x00000400000a7802 */ /* 0x000fc80000000f00 */
[----:B0-----:R-:W-:Y:S02]  /*8610*/  LEA R18, R11, R10, 0x18 ;  /* 0x0000000a0b127211 */ /* 0x001fe400078ec0ff */
[----:B------:R-:W-:Y:S01]  /*8620*/  SHF.L.U32 R10, R8, 0x1f, RZ ;  /* 0x0000001f080a7819 */ /* 0x000fe200000006ff */
[----:B------:R-:W0:Y:S02]  /*8630*/  @!P3 LDC R11, c[0x0][0x500] ;  /* 0x00014000ff0bbb82 */ /* 0x000e240000000800 */
[----:B------:R-:W-:-:S04]  /*8640*/  IMAD R19, R9, 0x8, R18 ;  /* 0x0000000809137824 */ /* 0x000fc800078e0212 */
[----:B------:R-:W1:Y:S02]  /*8650*/  SYNCS.PHASECHK.TRANS64.TRYWAIT P1, [R19+URZ+0x28], R10 ;  /* 0x0000280a130075a7 */ /* 0x000e64000802017f */
[----:B-1----:R-:W-:Y:S05]  /*8660*/  @!P1 BRA `(.L_x_173) ;  /* 0x0000000c00909947 */ /* 0x002fea0003800000 */
.L_x_194:
[----:B-1----:R-:W-:Y:S01]  /*8670*/  PRMT R10, R16, 0x9910, RZ ;  /* 0x00009910100a7816 */ /* 0x002fe200000000ff */
[----:B0-----:R0:W-:Y:S03]  /*8680*/  @!P3 SYNCS.ARRIVE.TRANS64 RZ, [R19+URZ], R11 ;  /* 0x0000000b13ffb9a7 */ /* 0x0011e6000800003f */
[----:B------:R-:W-:-:S13]  /*8690*/  ISETP.NE.AND P1, PT, R10, 0x2, PT ;  /* 0x000000020a00780c */ /* 0x000fda0003f25270 */
[----:B0-----:R-:W-:Y:S05]  /*86a0*/  @P1 BRA `(.L_x_174) ;  /* 0x0000000000041947 */ /* 0x001fea0003800000 */
[----:B------:R-:W-:Y:S01]  /*86b0*/  BPT.TRAP 0x1 ;  /* 0x000000040000795c */ /* 0x000fe20000300000 */
.L_x_174:
[----:B------:R-:W-:Y:S05]  /*86c0*/  @P0 BRA `(.L_x_175) ;  /* 0x0000000000040947 */ /* 0x000fea0003800000 */
[----:B------:R-:W-:Y:S01]  /*86d0*/  BPT.TRAP 0x1 ;  /* 0x000000040000795c */ /* 0x000fe20000300000 */
.L_x_175:
[----:B------:R-:W-:Y:S01]  /*86e0*/  IMAD R18, R9, 0x4000, R18 ;  /* 0x0000400009127824 */ /* 0x000fe200078e0212 */
[----:B------:R-:W-:Y:S01]  /*86f0*/  R2UR UR9, R19 ;  /* 0x00000000130972ca */ /* 0x000fe200000e0000 */
[----:B------:R-:W-:Y:S01]  /*8700*/  VIADD R7, R7, 0xffffffff ;  /* 0xffffffff07077836 */ /* 0x000fe20000000000 */
[----:B------:R-:W-:Y:S01]  /*8710*/  UIADD3 UR4, UP0, UR22, 0xf0, URZ ;  /* 0x000000f016047890 */ /* 0x000fe2000ff1e03f */
[----:B------:R-:W-:Y:S01]  /*8720*/  R2UR UR11, R17 ;  /* 0x00000000110b72ca */ /* 0x000fe200000e0000 */
[----:B------:R-:W-:Y:S01]  /*8730*/  UIADD3 UR24, UP1, UR22, 0x1f0, URZ ;  /* 0x000001f016187890 */ /* 0x000fe2000ff3e03f */
[----:B------:R-:W-:Y:S01]  /*8740*/  R2UR UR8, R18 ;  /* 0x00000000120872ca */ /* 0x000fe200000e0000 */
[----:B------:R-:W-:Y:S01]  /*8750*/  UIADD3.X UR5, URZ, UR23, URZ, UP0, !UPT ;  /* 0x000000173f057290 */ /* 0x000fe200087fe43f */
[----:B------:R-:W-:Y:S01]  /*8760*/  R2UR UR10, R20 ;  /* 0x00000000140a72ca */ /* 0x000fe200000e0000 */
[----:B------:R-:W-:Y:S01]  /*8770*/  VIADD R9, R9, 0x1 ;  /* 0x0000000109097836 */ /* 0x000fe20000000000 */
[----:B------:R-:W-:Y:S01]  /*8780*/  R2UR UR12, R6 ;  /* 0x00000000060c72ca */ /* 0x000fe200000e0000 */
[----:B------:R-:W-:Y:S01]  /*8790*/  UIADD3.X UR25, URZ, UR23, URZ, UP1, !UPT ;  /* 0x000000173f197290 */ /* 0x000fe20008ffe43f */
[----:B------:R-:W-:Y:S01]  /*87a0*/  R2UR UR19, R14 ;  /* 0x000000000e1372ca */ /* 0x000fe200000e0000 */
[----:B------:R-:W-:Y:S01]  /*87b0*/  UMOV UR6, 0x0 ;  /* 0x0000000000067882 */ /* 0x000fe20000000000 */
[----:B------:R-:W-:Y:S01]  /*87c0*/  ISETP.GT.AND P4, PT, R7, 0x1, PT ;  /* 0x000000010700780c */ /* 0x000fe20003f84270 */
[----:B------:R-:W-:Y:S01]  /*87d0*/  UMOV UR7, 0x10000000 ;  /* 0x1000000000077882 */ /* 0x000fe20000000000 */
[----:B------:R-:W-:Y:S01]  /*87e0*/  ISETP.NE.AND P1, PT, R9, 0x5, PT ;  /* 0x000000050900780c */ /* 0x000fe20003f25270 */
[----:B------:R-:W-:-:S02]  /*87f0*/  VIADD R20, R20, 0x80 ;  /* 0x0000008014147836 */ /* 0x000fc40000000000 */
[----:B------:R-:W-:Y:S01]  /*8800*/  UIADD3 UR14, UR8, 0x100, URZ ;  /* 0x00000100080e7890 */ /* 0x000fe2000fffe03f */
[----:B------:R-:W-:Y:S01]  /*8810*/  SEL R11, RZ, 0x1, P1 ;  /* 0x00000001ff0b7807 */ /* 0x000fe20000800000 */
[----:B------:R-:W-:Y:S01]  /*8820*/  UIADD3 UR15, UR8, 0x14100, URZ ;  /* 0x00014100080f7890 */ /* 0x000fe2000fffe03f */
[----:B------:R-:W-:Y:S02]  /*8830*/  SEL R9, R9, RZ, P1 ;  /* 0x000000ff09097207 */ /* 0x000fe40000800000 */
[----:B------:R-:W-:Y:S02]  /*8840*/  LOP3.LUT R8, R8, R11, RZ, 0x3c, !PT ;  /* 0x0000000b08087212 */ /* 0x000fe400078e3cff */
[----:B------:R-:W-:Y:S02]  /*8850*/  UMOV UR8, UR14 ;  /* 0x0000000e00087c82 */ /* 0x000fe40008000000 */
[----:B------:R0:W-:Y:S02]  /*8860*/  UTMALDG.3D [UR8], [UR4], desc[UR6] ;  /* 0x00000608040075b4 */ /* 0x0001e40008011000 */
[----:B0-----:R-:W-:Y:S01]  /*8870*/  UMOV UR8, UR15 ;  /* 0x0000000f00087c82 */ /* 0x001fe20008000000 */
[----:B------:R-:W-:-:S02]  /*8880*/  UMOV UR11, UR19 ;  /* 0x00000013000b7c82 */ /* 0x000fc40008000000 */
[----:B------:R0:W-:Y:S02]  /*8890*/  UTMALDG.3D [UR8], [UR24], desc[UR6] ;  /* 0x00000608180075b4 */ /* 0x0001e40008011000 */
[----:B0-----:R-:W-:Y:S05]  /*88a0*/  @P4 BRA `(.L_x_176) ;  /* 0xfffffffc00504947 */ /* 0x001fea000383ffff */
.L_x_172:
[----:B------:R-:W-:Y:S05]  /*88b0*/  BSYNC B1 ;  /* 0x0000000000017941 */ /* 0x000fea0003800000 */
.L_x_171:
[----:B------:R-:W-:Y:S01]  /*88c0*/  LOP3.LUT P4, RZ, R15, 0xff, RZ, 0xc0, !PT ;  /* 0x000000ff0fff7812 */ /* 0x000fe2000788c0ff */
[----:B------:R-:W-:Y:S01]  /*88d0*/  IMAD.IADD R13, R12, 0x1, R13 ;  /* 0x000000010c0d7824 */ /* 0x000fe200078e020d */
[----:B------:R-:W-:Y:S01]  /*88e0*/  IADD3 R2, P5, R2, UR20, RZ ;  /* 0x0000001402027c10 */ /* 0x000fe2000ffbe0ff */
[----:B------:R-:W-:Y:S01]  /*88f0*/  ULDC.64 UR4, c[0x0][0x650] ;  /* 0x0001940000047ab9 */ /* 0x000fe20000000a00 */
[----:B------:R-:W-:Y:S01]  /*8900*/  BSSY B1, `(.L_x_177) ;  /* 0x000006a000017945 */ /* 0x000fe20003800000 */
[----:B------:R-:W-:Y:S01]  /*8910*/  IMAD.MOV.U32 R11, RZ, RZ, -0x1 ;  /* 0xffffffffff0b7424 */ /* 0x000fe200078e00ff */
[----:B------:R-:W-:Y:S01]  /*8920*/  ISETP.GT.U32.AND P1, PT, R13, 0x4, PT ;  /* 0x000000040d00780c */ /* 0x000fe20003f24070 */
[----:B------:R-:W-:Y:S01]  /*8930*/  IMAD.MOV.U32 R14, RZ, RZ, -0x1 ;  /* 0xffffffffff0e7424 */ /* 0x000fe200078e00ff */
[----:B------:R-:W-:Y:S02]  /*8940*/  IADD3.X R3, R3, UR13, RZ, P5, !PT ;  /* 0x0000000d03037c10 */ /* 0x000fe4000affe4ff */
[----:B------:R-:W-:-:S02]  /*8950*/  ISETP.LT.U32.AND P1, PT, R12, 0x5, P1 ;  /* 0x000000050c00780c */ /* 0x000fc40000f21070 */
[----:B------:R-:W-:Y:S01]  /*8960*/  PRMT R15, RZ, 0x7610, R15 ;  /* 0x00007610ff0f7816 */ /* 0x000fe2000000000f */
[----:B------:R-:W0:Y:S01]  /*8970*/  @P4 S2R R7, SR_CgaCtaId ;  /* 0x0000000000074919 */ /* 0x000e220000008800 */
[----:B------:R-:W-:-:S04]  /*8980*/  @P4 MOV R6, 0x400 ;  /* 0x0000040000064802 */ /* 0x000fc80000000f00 */
[----:B0-----:R-:W-:Y:S01]  /*8990*/  @P4 LEA R8, R7, R6, 0x18 ;  /* 0x0000000607084211 */ /* 0x001fe200078ec0ff */
[----:B------:R-:W-:Y:S01]  /*89a0*/  IMAD.WIDE.U32 R6, R13, -0x33333333, RZ ;  /* 0xcccccccd0d067825 */ /* 0x000fe200078e00ff */
[----:B------:R-:W-:Y:S02]  /*89b0*/  SEL R6, RZ, 0x1, !P1 ;  /* 0x00000001ff067807 */ /* 0x000fe40004800000 */
[----:B------:R-:W-:Y:S01]  /*89c0*/  ISETP.GE.U32.AND P1, PT, R2, UR4, PT ;  /* 0x0000000402007c0c */ /* 0x000fe2000bf26070 */
[----:B------:R0:W-:Y:S01]  /*89d0*/  @P4 SYNCS.ARRIVE.TRANS64.A1T0 RZ, [R8+URZ+0x68], RZ ;  /* 0x000068ff08ff49a7 */ /* 0x0001e2000810003f */
[----:B------:R-:W-:Y:S02]  /*89e0*/  ISETP.GE.U32.AND P4, PT, R12, 0x5, PT ;  /* 0x000000050c00780c */ /* 0x000fe40003f86070 */
[----:B------:R-:W-:Y:S02]  /*89f0*/  ISETP.GE.U32.AND.EX P1, PT, R3, UR5, PT, P1 ;  /* 0x0000000503007c0c */ /* 0x000fe4000bf26110 */
[----:B------:R-:W-:Y:S01]  /*8a00*/  LOP3.LUT R5, R5, R6, RZ, 0x3c, !PT ;  /* 0x0000000605057212 */ /* 0x000fe200078e3cff */
[----:B------:R-:W-:Y:S01]  /*8a10*/  IMAD.MOV.U32 R6, RZ, RZ, -0x1 ;  /* 0xffffffffff067424 */ /* 0x000fe200078e00ff */
[----:B0-----:R-:W-:-:S02]  /*8a20*/  SHF.R.U32.HI R8, RZ, 0x2, R7 ;  /* 0x00000002ff087819 */ /* 0x001fc40000011607 */
[----:B------:R-:W-:-:S03]  /*8a30*/  PRMT R7, RZ, 0x7610, R7 ;  /* 0x00007610ff077816 */ /* 0x000fc60000000007 */
[----:B------:R-:W-:Y:S02]  /*8a40*/  IMAD R13, R8, -0x5, R13 ;  /* 0xfffffffb080d7824 */ /* 0x000fe400078e020d */
[----:B------:R-:W-:Y:S02]  /*8a50*/  @P4 LOP3.LUT R5, R5, 0x1, R8, 0x78, !PT ;  /* 0x0000000105054812 */ /* 0x000fe400078e7808 */
[----:B------:R-:W-:Y:S05]  /*8a60*/  @P1 BRA `(.L_x_178) ;  /* 0x00000004004c1947 */ /* 0x000fea0003800000 */
[----:B------:R-:W-:Y:S01]  /*8a70*/  ULDC.64 UR4, c[0x0][0x628] ;  /* 0x00018a0000047ab9 */ /* 0x000fe20000000a00 */
[----:B------:R-:W0:Y:S01]  /*8a80*/  S2R R17, SR_CTAID.X ;  /* 0x0000000000117919 */ /* 0x000e220000002500 */
[----:B------:R-:W-:Y:S01]  /*8a90*/  ISETP.NE.U32.AND P1, PT, RZ, UR4, PT ;  /* 0x00000004ff007c0c */ /* 0x000fe2000bf25070 */
[----:B------:R-:W-:Y:S01]  /*8aa0*/  ULDC UR7, c[0x0][0x630] ;  /* 0x00018c0000077ab9 */ /* 0x000fe20000000800 */
[----:B------:R-:W-:Y:S01]  /*8ab0*/  IMAD.MOV.U32 R6, RZ, RZ, R2 ;  /* 0x000000ffff067224 */ /* 0x000fe200078e0002 */
[----:B------:R-:W1:Y:S01]  /*8ac0*/  S2R R14, SR_CTAID.Y ;  /* 0x00000000000e7919 */ /* 0x000e620000002600 */
[----:B------:R-:W-:Y:S01]  /*8ad0*/  ISETP.NE.AND.EX P1, PT, RZ, UR5, PT, P1 ;  /* 0x00000005ff007c0c */ /* 0x000fe2000bf25310 */
[----:B------:R-:W-:-:S12]  /*8ae0*/  IMAD.MOV.U32 R7, RZ, RZ, R3 ;  /* 0x000000ffff077224 */ /* 0x000fd800078e0003 */
[----:B------:R-:W-:Y:S05]  /*8af0*/  @!P1 BRA `(.L_x_179) ;  /* 0x0000000000289947 */ /* 0x000fea0003800000 */
[----:B------:R-:W-:Y:S02]  /*8b00*/  ULDC UR6, c[0x0][0x634] ;  /* 0x00018d0000067ab9 */ /* 0x000fe40000000800 */
[----:B------:R-:W-:-:S05]  /*8b10*/  IADD3 R11, P1, R2, UR6, RZ ;  /* 0x00000006020b7c10 */ /* 0x000fca000ff3e0ff */
[----:B------:R-:W-:-:S04]  /*8b20*/  IMAD.X R19, RZ, RZ, R3, P1 ;  /* 0x000000ffff137224 */ /* 0x000fc800008e0603 */
[----:B------:R-:W-:-:S04]  /*8b30*/  IMAD.WIDE.U32 R8, R19, UR4, RZ ;  /* 0x0000000413087c25 */ /* 0x000fc8000f8e00ff */
[----:B------:R-:W-:-:S04]  /*8b40*/  IMAD.WIDE.U32 R8, P1, R11, UR5, R8 ;  /* 0x000000050b087c25 */ /* 0x000fc8000f820008 */
[----:B------:R-:W-:-:S04]  /*8b50*/  IMAD.WIDE.U32 R10, R11, UR4, RZ ;  /* 0x000000040b0a7c25 */ /* 0x000fc8000f8e00ff */
[----:B------:R-:W-:Y:S01]  /*8b60*/  IMAD.X R7, RZ, RZ, RZ, P1 ;  /* 0x000000ffff077224 */ /* 0x000fe200008e06ff */
[----:B------:R-:W-:Y:S01]  /*8b70*/  IADD3 RZ, P1, R11, R8, RZ ;  /* 0x000000080bff7210 */ /* 0x000fe20007f3e0ff */
[----:B------:R-:W-:-:S04]  /*8b80*/  IMAD.MOV.U32 R6, RZ, RZ, R9 ;  /* 0x000000ffff067224 */ /* 0x000fc800078e0009 */
[----:B------:R-:W-:-:S08]  /*8b90*/  IMAD.WIDE.U32.X R6, R19, UR5, R6, P1 ;  /* 0x0000000513067c25 */ /* 0x000fd000088e0406 */
.L_x_179:
[--C-:B------:R-:W-:Y:S01]  /*8ba0*/  SHF.R.U64 R10, R6, UR7, R7.reuse ;  /* 0x00000007060a7c19 */ /* 0x100fe20008001207 */
[----:B------:R-:W-:Y:S01]  /*8bb0*/  ULDC.64 UR4, c[0x0][0x620] ;  /* 0x0001880000047ab9 */ /* 0x000fe20000000a00 */
[----:B------:R-:W-:Y:S01]  /*8bc0*/  SHF.R.U32.HI R6, RZ, UR7, R7 ;  /* 0x00000007ff067c19 */ /* 0x000fe20008011607 */
[----:B------:R-:W2:Y:S01]  /*8bd0*/  LDC R22, c[0x0][0x144] ;  /* 0x00005100ff167b82 */ /* 0x000ea20000000800 */
[----:B------:R-:W-:Y:S01]  /*8be0*/  IADD3 R9, P1, RZ, -R10, RZ ;  /* 0x8000000aff097210 */ /* 0x000fe20007f3e0ff */
[----:B------:R-:W-:Y:S01]  /*8bf0*/  ULDC.64 UR8, c[0x0][0x640] ;  /* 0x0001900000087ab9 */ /* 0x000fe20000000a00 */
[----:B0-----:R-:W-:Y:S01]  /*8c00*/  I2FP.F32.U32 R11, R17 ;  /* 0x00000011000b7245 */ /* 0x001fe20000201000 */
[----:B------:R-:W-:Y:S02]  /*8c10*/  ULDC UR6, c[0x0][0x608] ;  /* 0x0001820000067ab9 */ /* 0x000fe40000000800 */
[----:B------:R-:W-:Y:S01]  /*8c20*/  IMAD.X R6, RZ, RZ, ~R6, P1 ;  /* 0x000000ffff067224 */ /* 0x000fe200008e0e06 */
[----:B------:R-:W-:Y:S01]  /*8c30*/  ISETP.NE.U32.AND P1, PT, RZ, UR8, PT ;  /* 0x00000008ff007c0c */ /* 0x000fe2000bf25070 */
[----:B------:R-:W0:Y:S02]  /*8c40*/  LDC R19, c[0x0][0x148] ;  /* 0x00005200ff137b82 */ /* 0x000e240000000800 */
[----:B------:R-:W-:Y:S01]  /*8c50*/  IMAD R8, R6, UR4, RZ ;  /* 0x0000000406087c24 */ /* 0x000fe2000f8e02ff */
[----:B------:R-:W-:Y:S01]  /*8c60*/  ISETP.NE.AND.EX P1, PT, RZ, UR9, PT, P1 ;  /* 0x00000009ff007c0c */ /* 0x000fe2000bf25310 */
[----:B------:R-:W-:Y:S01]  /*8c70*/  IMAD.WIDE.U32 R6, R9, UR4, R2 ;  /* 0x0000000409067c25 */ /* 0x000fe2000f8e0002 */
[----:B------:R-:W-:-:S03]  /*8c80*/  ULDC UR4, c[0x0][0x150] ;  /* 0x0000540000047ab9 */ /* 0x000fc60000000800 */
[----:B------:R-:W-:Y:S02]  /*8c90*/  IMAD R9, R9, UR5, R8 ;  /* 0x0000000509097c24 */ /* 0x000fe4000f8e0208 */
[----:B------:R-:W-:Y:S01]  /*8ca0*/  FMUL R8, R11, UR4 ;  /* 0x000000040b087c20 */ /* 0x000fe20008400000 */
[----:B------:R-:W-:Y:S01]  /*8cb0*/  ULDC UR4, c[0x0][0x618] ;  /* 0x0001860000047ab9 */ /* 0x000fe20000000800 */
[----:B------:R-:W-:Y:S01]  /*8cc0*/  ULDC UR5, c[0x0][0x154] ;  /* 0x0000550000057ab9 */ /* 0x000fe20000000800 */
[----:B------:R-:W-:-:S03]  /*8cd0*/  IMAD.IADD R7, R7, 0x1, R9 ;  /* 0x0000000107077824 */ /* 0x000fc600078e0209 */
[----:B------:R-:W3:Y:S02]  /*8ce0*/  F2I.U32.TRUNC.NTZ R8, R8 ;  /* 0x0000000800087305 */ /* 0x000ee4000020f000 */
[----:B------:R-:W-:Y:S02]  /*8cf0*/  SHF.R.U64 R11, R6, UR4, R7 ;  /* 0x00000004060b7c19 */ /* 0x000fe40008001207 */
[----:B-1----:R-:W-:-:S05]  /*8d00*/  I2FP.F32.U32 R6, R14 ;  /* 0x0000000e00067245 */ /* 0x002fca0000201000 */
[----:B------:R-:W-:Y:S01]  /*8d10*/  FMUL R21, R6, UR5 ;  /* 0x0000000506157c20 */ /* 0x000fe20008400000 */
[----:B------:R-:W-:Y:S01]  /*8d20*/  SHF.R.U32.HI R6, RZ, UR4, R7 ;  /* 0x00000004ff067c19 */ /* 0x000fe20008011607 */
[----:B------:R-:W-:-:S03]  /*8d30*/  ULDC UR4, c[0x0][0x658] ;  /* 0x0001960000047ab9 */ /* 0x000fc60000000800 */
[--C-:B------:R-:W-:Y:S01]  /*8d40*/  SHF.R.U64 R20, R11, UR6, R6.reuse ;  /* 0x000000060b147c19 */ /* 0x100fe20008001206 */
[----:B------:R-:W1:Y:S01]  /*8d50*/  F2I.U32.TRUNC.NTZ R21, R21 ;  /* 0x0000001500157305 */ /* 0x000e62000020f000 */
[----:B------:R-:W-:Y:S01]  /*8d60*/  SHF.R.U32.HI R7, RZ, UR6, R6 ;  /* 0x00000006ff077c19 */ /* 0x000fe20008011606 */
[----:B---3--:R-:W-:-:S03]  /*8d70*/  IMAD.MOV R8, RZ, RZ, -R8 ;  /* 0x000000ffff087224 */ /* 0x008fc600078e0a08 */
[----:B------:R-:W-:Y:S01]  /*8d80*/  SHF.R.U64 R18, R20, UR4, R7 ;  /* 0x0000000414127c19 */ /* 0x000fe20008001207 */
[----:B--2---:R-:W-:Y:S01]  /*8d90*/  IMAD R17, R22, R8, R17 ;  /* 0x0000000816117224 */ /* 0x004fe200078e0211 */
[----:B------:R-:W-:-:S03]  /*8da0*/  SHF.R.U32.HI R23, RZ, UR4, R7 ;  /* 0x00000004ff177c19 */ /* 0x000fc60008011607 */
[----:B------:R-:W-:Y:S02]  /*8db0*/  IMAD.MOV.U32 R6, RZ, RZ, R18 ;  /* 0x000000ffff067224 */ /* 0x000fe400078e0012 */
[----:B------:R-:W-:Y:S01]  /*8dc0*/  IMAD.MOV.U32 R7, RZ, RZ, R23 ;  /* 0x000000ffff077224 */ /* 0x000fe200078e0017 */
[----:B-1----:R-:W-:Y:S06]  /*8dd0*/  @!P1 BRA `(.L_x_180) ;  /* 0x0000000000289947 */ /* 0x002fec0003800000 */
[----:B------:R-:W-:Y:S02]  /*8de0*/  ULDC UR4, c[0x0][0x64c] ;  /* 0x0001930000047ab9 */ /* 0x000fe40000000800 */
[----:B------:R-:W-:-:S05]  /*8df0*/  IADD3 R7, P1, R18, UR4, RZ ;  /* 0x0000000412077c10 */ /* 0x000fca000ff3e0ff */
[----:B------:R-:W-:-:S04]  /*8e00*/  IMAD.X R23, RZ, RZ, R23, P1 ;  /* 0x000000ffff177224 */ /* 0x000fc800008e0617 */
[----:B------:R-:W-:-:S04]  /*8e10*/  IMAD.WIDE.U32 R8, R23, UR8, RZ ;  /* 0x0000000817087c25 */ /* 0x000fc8000f8e00ff */
[----:B------:R-:W-:-:S04]  /*8e20*/  IMAD.WIDE.U32 R8, P1, R7, UR9, R8 ;  /* 0x0000000907087c25 */ /* 0x000fc8000f820008 */
[----:B------:R-:W-:-:S04]  /*8e30*/  IMAD.WIDE.U32 R6, R7, UR8, RZ ;  /* 0x0000000807067c25 */ /* 0x000fc8000f8e00ff */
[----:B------:R-:W-:Y:S01]  /*8e40*/  IMAD.MOV.U32 R6, RZ, RZ, R9 ;  /* 0x000000ffff067224 */ /* 0x000fe200078e0009 */
[----:B------:R-:W-:Y:S01]  /*8e50*/  IADD3 RZ, P4, R7, R8, RZ ;  /* 0x0000000807ff7210 */ /* 0x000fe20007f9e0ff */
[----:B------:R-:W-:-:S04]  /*8e60*/  IMAD.X R7, RZ, RZ, RZ, P1 ;  /* 0x000000ffff077224 */ /* 0x000fc800008e06ff */
[----:B------:R-:W-:-:S08]  /*8e70*/  IMAD.WIDE.U32.X R6, R23, UR9, R6, P4 ;  /* 0x0000000917067c25 */ /* 0x000fd0000a0e0406 */
.L_x_180:
[----:B------:R-:W-:Y:S01]  /*8e80*/  ULDC UR4, c[0x0][0x648] ;  /* 0x0001920000047ab9 */ /* 0x000fe20000000800 */
[----:B------:R-:W-:Y:S01]  /*8e90*/  LOP3.LUT R20, R20, UR17, RZ, 0xc0, !PT ;  /* 0x0000001114147c12 */ /* 0x000fe2000f8ec0ff */
[----:B------:R-:W-:Y:S01]  /*8ea0*/  IMAD.MOV R21, RZ, RZ, -R21 ;  /* 0x000000ffff157224 */ /* 0x000fe200078e0a15 */
[----:B------:R-:W-:Y:S01]  /*8eb0*/  SHF.R.U64 R7, R6, UR4, R7 ;  /* 0x0000000406077c19 */ /* 0x000fe20008001207 */
[----:B------:R-:W-:Y:S01]  /*8ec0*/  ULDC UR4, c[0x0][0x638] ;  /* 0x00018e0000047ab9 */ /* 0x000fe20000000800 */
[----:B------:R-:W-:Y:S01]  /*8ed0*/  LOP3.LUT R11, R11, UR16, RZ, 0xc0, !PT ;  /* 0x000000100b0b7c12 */ /* 0x000fe2000f8ec0ff */
[----:B0-----:R-:W-:Y:S01]  /*8ee0*/  @P2 IMAD R17, R19, R21, R14 ;  /* 0x0000001513112224 */ /* 0x001fe200078e020e */
[----:B------:R-:W-:Y:S01]  /*8ef0*/  ULDC UR5, c[0x0][0x610] ;  /* 0x0001840000057ab9 */ /* 0x000fe20000000800 */
[----:B------:R-:W-:Y:S02]  /*8f00*/  IMAD.MOV R9, RZ, RZ, -R7 ;  /* 0x000000ffff097224 */ /* 0x000fe400078e0a07 */
[----:B------:R-:W-:-:S02]  /*8f10*/  IMAD R20, R7, UR18, R20 ;  /* 0x0000001207147c24 */ /* 0x000fc4000f8e0214 */
[----:B------:R-:W-:Y:S01]  /*8f20*/  IMAD R18, R9, UR4, R18 ;  /* 0x0000000409127c24 */ /* 0x000fe2000f8e0212 */
[----:B------:R-:W-:Y:S01]  /*8f30*/  ULDC UR4, c[0x0][0x600] ;  /* 0x0001800000047ab9 */ /* 0x000fe20000000800 */
[----:B------:R-:W-:Y:S02]  /*8f40*/  IMAD R17, R20, UR5, R17 ;  /* 0x0000000514117c24 */ /* 0x000fe4000f8e0211 */
[----:B------:R-:W-:Y:S02]  /*8f50*/  IMAD R18, R18, UR4, R11 ;  /* 0x0000000412127c24 */ /* 0x000fe4000f8e020b */
[----:B------:R-:W-:Y:S02]  /*8f60*/  IMAD.MOV.U32 R7, RZ, RZ, 0x1 ;  /* 0x00000001ff077424 */ /* 0x000fe400078e00ff */
[----:B------:R-:W-:Y:S01]  /*8f70*/  IMAD.MOV.U32 R6, RZ, RZ, R10 ;  /* 0x000000ffff067224 */ /* 0x000fe200078e000a */
[----:B------:R-:W-:Y:S02]  /*8f80*/  SEL R14, R18, R17, !P2 ;  /* 0x00000011120e7207 */ /* 0x000fe40005000000 */
[----:B------:R-:W-:-:S07]  /*8f90*/  SEL R11, R17, R18, !P2 ;  /* 0x00000012110b7207 */ /* 0x000fce0005000000 */
.L_x_178:
[----:B------:R-:W-:Y:S05]  /*8fa0*/  BSYNC B1 ;  /* 0x0000000000017941 */ /* 0x000fea0003800000 */
.L_x_177:
[----:B------:R-:W-:-:S13]  /*8fb0*/  LOP3.LUT P1, RZ, R7, 0xff, RZ, 0xc0, !PT ;  /* 0x000000ff07ff7812 */ /* 0x000fda000782c0ff */
[----:B------:R-:W-:Y:S05]  /*8fc0*/  @P1 BRA `(.L_x_181) ;  /* 0xfffffff400541947 */ /* 0x000fea000383ffff */
[----:B------:R-:W-:Y:S05]  /*8fd0*/  BSYNC B0 ;  /* 0x0000000000007941 */ /* 0x000fea0003800000 */
.L_x_169:
[----:B------:R-:W-:-:S03]  /*8fe0*/  UMOV UR4, 0xffffffff ;  /* 0xffffffff00047882 */ /* 0x000fc60000000000 */
[----:B------:R-:W-:Y:S05]  /*8ff0*/  BRA.DIV UR4, `(.L_x_182) ;  /* 0x0000000604407947 */ /* 0x000fea000b800000 */
[----:B------:R-:W-:-:S13]  /*9000*/  ELECT P0, URZ, PT ;  /* 0x00000000003f782f */ /* 0x000fda0003800000 */
.L_x_197:
[----:B------:R-:W-:Y:S04]  /*9010*/  BSSY B0, `(.L_x_183) ;  /* 0x0000034000007945 */ /* 0x000fe80003800000 */
[----:B------:R-:W-:Y:S05]  /*9020*/  @!P0 BRA `(.L_x_184) ;  /* 0x0000000000c88947 */ /* 0x000fea0003800000 */
[----:B------:R-:W-:-:S04]  /*9030*/  LOP3.LUT R4, R4, 0x2, RZ, 0xfc, !PT ;  /* 0x0000000204047812 */ /* 0x000fc800078efcff */
[----:B------:R-:W-:-:S13]  /*9040*/  ISETP.NE.AND P0, PT, R4, 0x3, PT ;  /* 0x000000030400780c */ /* 0x000fda0003f05270 */
[----:B------:R-:W-:Y:S05]  /*9050*/  @!P0 BRA `(.L_x_185) ;  /* 0x0000000000048947 */ /* 0x000fea0003800000 */
[----:B------:R-:W-:Y:S01]  /*9060*/  BPT.TRAP 0x1 ;  /* 0x000000040000795c */ /* 0x000fe20000300000 */
.L_x_185:
[----:B------:R-:W0:Y:S01]  /*9070*/  S2R R3, SR_CgaCtaId ;  /* 0x0000000000037919 */ /* 0x000e220000008800 */
[----:B------:R-:W-:-:S04]  /*9080*/  MOV R0, 0x400 ;  /* 0x0000040000007802 */ /* 0x000fc80000000f00 */
[----:B0-----:R-:W-:Y:S02]  /*9090*/  LEA R0, R3, R0, 0x18 ;  /* 0x0000000003007211 */ /* 0x001fe400078ec0ff */
[----:B------:R-:W-:-:S03]  /*90a0*/  SHF.L.U32 R3, R5, 0x1f, RZ ;  /* 0x0000001f05037819 */ /* 0x000fc600000006ff */
[----:B------:R-:W-:-:S04]  /*90b0*/  VIADD R0, R0, 0x28 ;  /* 0x0000002800007836 */ /* 0x000fc80000000000 */
[C---:B------:R-:W-:Y:S02]  /*90c0*/  IMAD R6, R13.reuse, 0x8, R0 ;  /* 0x000000080d067824 */ /* 0x040fe400078e0200 */
[----:B------:R-:W-:Y:S02]  /*90d0*/  VIADD R13, R13, 0x1 ;  /* 0x000000010d0d7836 */ /* 0x000fe40000000000 */
[----:B------:R-:W0:Y:S03]  /*90e0*/  SYNCS.PHASECHK.TRANS64.TRYWAIT P0, [R6+URZ], R3 ;  /* 0x00000003060075a7 */ /* 0x000e26000800017f */
[----:B------:R-:W-:-:S04]  /*90f0*/  ISETP.NE.AND P1, PT, R13, 0x5, PT ;  /* 0x000000050d00780c */ /* 0x000fc80003f25270 */
[----:B------:R-:W-:Y:S02]  /*9100*/  SEL R2, RZ, 0x1, P1 ;  /* 0x00000001ff027807 */ /* 0x000fe40000800000 */
[----:B------:R-:W-:Y:S02]  /*9110*/  SEL R13, R13, RZ, P1 ;  /* 0x000000ff0d0d7207 */ /* 0x000fe40000800000 */
[----:B------:R-:W-:-:S03]  /*9120*/  LOP3.LUT R8, R5, R2, RZ, 0x3c, !PT ;  /* 0x0000000205087212 */ /* 0x000fc600078e3cff */
[----:B------:R-:W-:Y:S01]  /*9130*/  IMAD R7, R13, 0x8, R0 ;  /* 0x000000080d077824 */ /* 0x000fe200078e0200 */
[----:B------:R-:W-:Y:S01]  /*9140*/  SHF.L.U32 R4, R8, 0x1f, RZ ;  /* 0x0000001f08047819 */ /* 0x000fe200000006ff */
[----:B0-----:R-:W-:Y:S06]  /*9150*/  @!P0 BRA `(.L_x_186) ;  /* 0x00000004000c8947 */ /* 0x001fec0003800000 */
.L_x_198:
[----:B------:R-:W1:Y:S01]  /*9160*/  SYNCS.PHASECHK.TRANS64.TRYWAIT P0, [R7+URZ], R4 ;  /* 0x00000004070075a7 */ /* 0x000e62000800017f */
[----:B------:R-:W-:-:S05]  /*9170*/  VIADD R2, R13, 0x1 ;  /* 0x000000010d027836 */ /* 0x000fca0000000000 */
[----:B------:R-:W-:-:S04]  /*9180*/  ISETP.NE.AND P1, PT, R2, 0x5, PT ;  /* 0x000000050200780c */ /* 0x000fc80003f25270 */
[----:B0-----:R-:W-:Y:S02]  /*9190*/  SEL R3, RZ, 0x1, P1 ;  /* 0x00000001ff037807 */ /* 0x001fe40000800000 */
[----:B------:R-:W-:Y:S02]  /*91a0*/  SEL R9, R2, RZ, P1 ;  /* 0x000000ff02097207 */ /* 0x000fe40000800000 */
[----:B------:R-:W-:-:S03]  /*91b0*/  LOP3.LUT R8, R8, R3, RZ, 0x3c, !PT ;  /* 0x0000000308087212 */ /* 0x000fc600078e3cff */
[----:B------:R-:W-:Y:S01]  /*91c0*/  IMAD R10, R9, 0x8, R0 ;  /* 0x00000008090a7824 */ /* 0x000fe200078e0200 */
[----:B------:R-:W-:Y:S01]  /*91d0*/  SHF.L.U32 R5, R8, 0x1f, RZ ;  /* 0x0000001f08057819 */ /* 0x000fe200000006ff */
[----:B-1----:R-:W-:Y:S06]  /*91e0*/  @!P0 BRA `(.L_x_187) ;  /* 0x0000000000fc8947 */ /* 0x002fec0003800000 */
.L_x_199:
[----:B------:R-:W1:Y:S01]  /*91f0*/  SYNCS.PHASECHK.TRANS64.TRYWAIT P0, [R10+URZ], R5 ;  /* 0x000000050a0075a7 */ /* 0x000e62000800017f */
[----:B------:R-:W-:-:S05]  /*9200*/  VIADD R2, R9, 0x1 ;  /* 0x0000000109027836 */ /* 0x000fca0000000000 */
[----:B------:R-:W-:-:S04]  /*9210*/  ISETP.NE.AND P1, PT, R2, 0x5, PT ;  /* 0x000000050200780c */ /* 0x000fc80003f25270 */
[----:B------:R-:W-:Y:S02]  /*9220*/  SEL R3, RZ, 0x1, P1 ;  /* 0x00000001ff037807 */ /* 0x000fe40000800000 */
[----:B0-----:R-:W-:Y:S02]  /*9230*/  SEL R7, R2, RZ, P1 ;  /* 0x000000ff02077207 */ /* 0x001fe40000800000 */
[----:B------:R-:W-:-:S03]  /*9240*/  LOP3.LUT R9, R8, R3, RZ, 0x3c, !PT ;  /* 0x0000000308097212 */ /* 0x000fc600078e3cff */
[----:B------:R-:W-:Y:S01]  /*9250*/  IMAD R11, R7, 0x8, R0 ;  /* 0x00000008070b7824 */ /* 0x000fe200078e0200 */
[----:B------:R-:W-:Y:S01]  /*9260*/  SHF.L.U32 R6, R9, 0x1f, RZ ;  /* 0x0000001f09067819 */ /* 0x000fe200000006ff */
[----:B-1----:R-:W-:Y:S06]  /*9270*/  @!P0 BRA `(.L_x_188) ;  /* 0x0000000000ec8947 */ /* 0x002fec0003800000 */
.L_x_200:
[----:B------:R-:W1:Y:S01]  /*9280*/  SYNCS.PHASECHK.TRANS64.TRYWAIT P0, [R11+URZ], R6 ;  /* 0x000000060b0075a7 */ /* 0x000e62000800017f */
[----:B------:R-:W-:-:S05]  /*9290*/  VIADD R2, R7, 0x1 ;  /* 0x0000000107027836 */ /* 0x000fca0000000000 */
[----:B------:R-:W-:-:S04]  /*92a0*/  ISETP.NE.AND P1, PT, R2, 0x5, PT ;  /* 0x000000050200780c */ /* 0x000fc80003f25270 */
[----:B------:R-:W-:Y:S02]  /*92b0*/  SEL R4, RZ, 0x1, P1 ;  /* 0x00000001ff047807 */ /* 0x000fe40000800000 */
[----:B------:R-:W-:Y:S02]  /*92c0*/  SEL R3, R2, RZ, P1 ;  /* 0x000000ff02037207 */ /* 0x000fe40000800000 */
[----:B------:R-:W-:Y:S01]  /*92d0*/  LOP3.LUT R4, R9, R4, RZ, 0x3c, !PT ;  /* 0x0000000409047212 */ /* 0x000fe200078e3cff */
[----:B-1----:R-:W-:Y:S06]  /*92e0*/  @!P0 BRA `(.L_x_189) ;  /* 0x0000000000e48947 */ /* 0x002fec0003800000 */
.L_x_201:
[----:B------:R-:W-:Y:S01]  /*92f0*/  IMAD R3, R3, 0x8, R0 ;  /* 0x0000000803037824 */ /* 0x000fe200078e0200 */
[----:B------:R-:W-:-:S07]  /*9300*/  SHF.L.U32 R0, R4, 0x1f, RZ ;  /* 0x0000001f04007819 */ /* 0x000fce00000006ff */
.L_x_190:
[----:B--2---:R2:W3:Y:S02]  /*9310*/  SYNCS.PHASECHK.TRANS64.TRYWAIT P0, [R3+URZ], R0 ;  /* 0x00000000030075a7 */ /* 0x0044e4000800017f */
[----:B---3--:R-:W-:Y:S05]  /*9320*/  @!P0 NANOSLEEP.SYNCS 0x989680 ;  /* 0x009896800000895d */ /* 0x008fea0003900000 */
[----:B------:R-:W3:Y:S02]  /*9330*/  @!P0 SYNCS.PHASECHK.TRANS64 P0, [R3+URZ], R0 ;  /* 0x00000000030085a7 */ /* 0x000ee4000800007f */
[----:B---3--:R-:W-:Y:S05]  /*9340*/  @!P0 BRA `(.L_x_190) ;  /* 0xfffffffc00f08947 */ /* 0x008fea000383ffff */
.L_x_184:
[----:B------:R-:W-:Y:S05]  /*9350*/  BSYNC B0 ;  /* 0x0000000000007941 */ /* 0x000fea0003800000 */
.L_x_183:
[----:B------:R-:W-:Y:S05]  /*9360*/  EXIT ;  /* 0x000000000000794d */ /* 0x000fea0003800000 */
.L_x_17:
[----:B-1----:R-:W-:-:S04]  /*9370*/  IMAD.U32 R11, RZ, RZ, UR6 ;  /* 0x00000006ff0b7e24 */ /* 0x002fc8000f8e00ff */
[----:B------:R1:W4:Y:S03]  /*9380*/  SYNCS.PHASECHK.TRANS64.TRYWAIT P0, [R11+URZ], R10 ;  /* 0x0000000a0b0075a7 */ /* 0x000326000800017f */
[----:B----4-:R-:W-:Y:S05]  /*9390*/  @!P0 NANOSLEEP.SYNCS 0x989680 ;  /* 0x009896800000895d */ /* 0x010fea0003900000 */
[----:B------:R-:W4:Y:S02]  /*93a0*/  @!P0 SYNCS.PHASECHK.TRANS64 P0, [R11+URZ], R10 ;  /* 0x0000000a0b0085a7 */ /* 0x000f24000800007f */
[----:B----4-:R-:W-:Y:S05]  /*93b0*/  @!P0 BRA `(.L_x_17) ;  /* 0xfffffffc00ec8947 */ /* 0x010fea000383ffff */
[----:B------:R-:W-:Y:S05]  /*93c0*/  BRA `(.L_x_16) ;  /* 0xffffff8000687947 */ /* 0x000fea000383ffff */
.L_x_23:
[----:B-1----:R-:W-:-:S04]  /*93d0*/  IMAD.U32 R140, RZ, RZ, UR12 ;  /* 0x0000000cff8c7e24 */ /* 0x002fc8000f8e00ff */
[----:B------:R1:W4:Y:S03]  /*93e0*/  SYNCS.PHASECHK.TRANS64.TRYWAIT P0, [R140+URZ], R11 ;  /* 0x0000000b8c0075a7 */ /* 0x000326000800017f */
[----:B----4-:R-:W-:Y:S05]  /*93f0*/  @!P0 NANOSLEEP.SYNCS 0x989680 ;  /* 0x009896800000895d */ /* 0x010fea0003900000 */
[----:B------:R-:W4:Y:S02]  /*9400*/  @!P0 SYNCS.PHASECHK.TRANS64 P0, [R140+URZ], R11 ;  /* 0x0000000b8c0085a7 */ /* 0x000f24000800007f */
[----:B----4-:R-:W-:Y:S05]  /*9410*/  @!P0 BRA `(.L_x_23) ;  /* 0xfffffffc00ec8947 */ /* 0x010fea000383ffff */
[----:B------:R-:W-:Y:S05]  /*9420*/  BRA `(.L_x_22) ;  /* 0xffffff8800dc7947 */ /* 0x000fea000383ffff */
.L_x_170:
[----:B------:R-:W-:Y:S01]  /*9430*/  BSSY B1, `(.L_x_191) ;  /* 0x0000006000017945 */ /* 0x000fe20003800000 */
[----:B------:R-:W-:-:S07]  /*9440*/  IMAD.MOV.U32 R7, RZ, RZ, -0x1 ;  /* 0xffffffffff077424 */ /* 0x000fce00078e00ff */
[----:B------:R-:W-:Y:S05]  /*9450*/  WARPSYNC.COLLECTIVE R7, `(.L_x_192) ;  /* 0x00000000070c7348 */ /* 0x000fea0003c00000 */
[----:B------:R-:W-:Y:S02]  /*9460*/  ELECT P1, UR62, PT ;  /* 0x00000000003e782f */ /* 0x000fe40003820000 */
[----:B------:R-:W-:Y:S01]  /*9470*/  MOV R7, UR62 ;  /* 0x0000003e00077c02 */ /* 0x000fe20008000f00 */
[----:B------:R-:W-:Y:S10]  /*9480*/  ENDCOLLECTIVE ;  /* 0x000000000000791b */ /* 0x000ff40003800000 */
.L_x_192:
[----:B------:R-:W-:Y:S05]  /*9490*/  BSYNC B1 ;  /* 0x0000000000017941 */ /* 0x000fea0003800000 */
.L_x_191:
[----:B------:R-:W-:Y:S05]  /*94a0*/  BRA `(.L_x_193) ;  /* 0xfffffff000287947 */ /* 0x000fea000383ffff */
.L_x_173:
[----:B-1----:R1:W2:Y:S02]  /*94b0*/  SYNCS.PHASECHK.TRANS64.TRYWAIT P1, [R19+URZ+0x28], R10 ;  /* 0x0000280a130075a7 */ /* 0x0022a4000802017f */
[----:B--2---:R-:W-:Y:S05]  /*94c0*/  @!P1 NANOSLEEP.SYNCS 0x989680 ;  /* 0x009896800000995d */ /* 0x004fea0003900000 */
[----:B------:R-:W2:Y:S02]  /*94d0*/  @!P1 SYNCS.PHASECHK.TRANS64 P1, [R19+URZ+0x28], R10 ;  /* 0x0000280a130095a7 */ /* 0x000ea4000802007f */
[----:B--2---:R-:W-:Y:S05]  /*94e0*/  @!P1 BRA `(.L_x_173) ;  /* 0xfffffffc00f09947 */ /* 0x004fea000383ffff */
[----:B------:R-:W-:Y:S05]  /*94f0*/  BRA `(.L_x_194) ;  /* 0xfffffff0005c7947 */ /* 0x000fea000383ffff */
.L_x_182:
[----:B------:R-:W-:Y:S01]  /*9500*/  BSSY B0, `(.L_x_195) ;  /* 0x0000006000007945 */ /* 0x000fe20003800000 */
[----:B------:R-:W-:-:S07]  /*9510*/  IMAD.MOV.U32 R7, RZ, RZ, -0x1 ;  /* 0xffffffffff077424 */ /* 0x000fce00078e00ff */
[----:B------:R-:W-:Y:S05]  /*9520*/  WARPSYNC.COLLECTIVE R7, `(.L_x_196) ;  /* 0x00000000070c7348 */ /* 0x000fea0003c00000 */
[----:B------:R-:W-:Y:S02]  /*9530*/  ELECT P1, UR62, PT ;  /* 0x00000000003e782f */ /* 0x000fe40003820000 */
[----:B------:R-:W-:Y:S01]  /*9540*/  MOV R7, UR62 ;  /* 0x0000003e00077c02 */ /* 0x000fe20008000f00 */
[----:B------:R-:W-:Y:S10]  /*9550*/  ENDCOLLECTIVE ;  /* 0x000000000000791b */ /* 0x000ff40003800000 */
.L_x_196:
[----:B------:R-:W-:Y:S05]  /*9560*/  BSYNC B0 ;  /* 0x0000000000007941 */ /* 0x000fea0003800000 */
.L_x_195:
[----:B------:R-:W-:Y:S01]  /*9570*/  PLOP3.LUT P0, PT, P1, PT, PT, 0x80, 0x0 ;  /* 0x000000000000781c */ /* 0x000fe20000f0f070 */
[----:B------:R-:W-:-:S12]  /*9580*/  BRA `(.L_x_197) ;  /* 0xfffffff800a07947 */ /* 0x000fd8000383ffff */
.L_x_186:
[----:B0-----:R0:W1:Y:S02]  /*9590*/  SYNCS.PHASECHK.TRANS64.TRYWAIT P0, [R6+URZ], R3 ;  /* 0x00000003060075a7 */ /* 0x001064000800017f */
[----:B-1----:R-:W-:Y:S05]  /*95a0*/  @!P0 NANOSLEEP.SYNCS 0x989680 ;  /* 0x009896800000895d */ /* 0x002fea0003900000 */
[----:B------:R-:W1:Y:S02]  /*95b0*/  @!P0 SYNCS.PHASECHK.TRANS64 P0, [R6+URZ], R3 ;  /* 0x00000003060085a7 */ /* 0x000e64000800007f */
[----:B-1----:R-:W-:Y:S05]  /*95c0*/  @!P0 BRA `(.L_x_186) ;  /* 0xfffffffc00f08947 */ /* 0x002fea000383ffff */
[----:B------:R-:W-:Y:S05]  /*95d0*/  BRA `(.L_x_198) ;  /* 0xfffffff800e07947 */ /* 0x000fea000383ffff */
.L_x_187:
[----:B0-----:R0:W1:Y:S02]  /*95e0*/  SYNCS.PHASECHK.TRANS64.TRYWAIT P0, [R7+URZ], R4 ;  /* 0x00000004070075a7 */ /* 0x001064000800017f */
[----:B-1----:R-:W-:Y:S05]  /*95f0*/  @!P0 NANOSLEEP.SYNCS 0x989680 ;  /* 0x009896800000895d */ /* 0x002fea0003900000 */
[----:B------:R-:W1:Y:S02]  /*9600*/  @!P0 SYNCS.PHASECHK.TRANS64 P0, [R7+URZ], R4 ;  /* 0x00000004070085a7 */ /* 0x000e64000800007f */
[----:B-1----:R-:W-:Y:S05]  /*9610*/  @!P0 BRA `(.L_x_187) ;  /* 0xfffffffc00f08947 */ /* 0x002fea000383ffff */
[----:B------:R-:W-:Y:S05]  /*9620*/  BRA `(.L_x_199) ;  /* 0xfffffff800f07947 */ /* 0x000fea000383ffff */
.L_x_188:
[----:B0-----:R0:W1:Y:S02]  /*9630*/  SYNCS.PHASECHK.TRANS64.TRYWAIT P0, [R10+URZ], R5 ;  /* 0x000000050a0075a7 */ /* 0x001064000800017f */
[----:B-1----:R-:W-:Y:S05]  /*9640*/  @!P0 NANOSLEEP.SYNCS 0x989680 ;  /* 0x009896800000895d */ /* 0x002fea0003900000 */
[----:B------:R-:W1:Y:S02]  /*9650*/  @!P0 SYNCS.PHASECHK.TRANS64 P0, [R10+URZ], R5 ;  /* 0x000000050a0085a7 */ /* 0x000e64000800007f */
[----:B-1----:R-:W-:Y:S05]  /*9660*/  @!P0 BRA `(.L_x_188) ;  /* 0xfffffffc00f08947 */ /* 0x002fea000383ffff */
[----:B------:R-:W-:Y:S05]  /*9670*/  BRA `(.L_x_200) ;  /* 0xfffffffc00007947 */ /* 0x000fea000383ffff */
.L_x_189:
[----:B-1----:R1:W2:Y:S02]  /*9680*/  SYNCS.PHASECHK.TRANS64.TRYWAIT P0, [R11+URZ], R6 ;  /* 0x000000060b0075a7 */ /* 0x0022a4000800017f */
[----:B--2---:R-:W-:Y:S05]  /*9690*/  @!P0 NANOSLEEP.SYNCS 0x989680 ;  /* 0x009896800000895d */ /* 0x004fea0003900000 */
[----:B------:R-:W2:Y:S02]  /*96a0*/  @!P0 SYNCS.PHASECHK.TRANS64 P0, [R11+URZ], R6 ;  /* 0x000000060b0085a7 */ /* 0x000ea4000800007f */
[----:B--2---:R-:W-:Y:S05]  /*96b0*/  @!P0 BRA `(.L_x_189) ;  /* 0xfffffffc00f08947 */ /* 0x004fea000383ffff */
[----:B------:R-:W-:Y:S05]  /*96c0*/  BRA `(.L_x_201) ;  /* 0xfffffffc00087947 */ /* 0x000fea000383ffff */
.L_x_202:
[----:B------:R-:W-:-:S00]  /*96d0*/  BRA `(.L_x_202) ;  /* 0xfffffffc00fc7947 */ /* 0x000fc0000383ffff */
[----:B------:R-:W-:-:S00]  /*96e0*/  NOP ;  /* 0x0000000000007918 */ /* 0x000fc00000000000 */
        /* <DEDUP_REMOVED lines=9> */
.L_x_203:


//--------------------- .nv.shared._ZN7cutlass13device_kernelINS_4gemm6kernel13GemmUniversalIN4cute5tupleIJiiiiEEENS1_10collective13CollectiveMmaINS1_37MainloopSm90TmaGmmaWarpSpecializedFP8ILi5ENS5_IJNS4_1CILi1EEESB_SB_EEENS1_35KernelTmaWarpSpecializedCooperativeEEENS5_IJNSA_ILi128EEESF_SF_EEENS_12float_e4m3_tENS5_IJlSB_lEEESH_SI_NS4_8TiledMMAINS4_8MMA_AtomIJNS4_4SM904GMMA31MMA_64x128x32_F32E4M3E4M3_SS_TNILNSM_7ScaleInE1ELSO_1EEEEEENS4_6LayoutINS5_IJNSA_ILi2EEESB_SB_EEENS5_IJSB_NSA_ILi0EEESU_EEEEENS5_IJNS4_10UnderscoreESX_SX_EEEEENS4_13SM90_TMA_LOADENS4_14ComposedLayoutINS4_7SwizzleILi3ELi4ELi3EEENS4_18smem_ptr_flag_bitsILi8EEENSR_INS5_IJNSA_ILi8EEESF_EEENS5_IJSF_SB_EEEEEEEvNS4_8identityES10_S1A_vS1B_EENS_8epilogue10collective6detail29Sm90TmaWarpSpecializedAdapterINS1E_15DefaultEpilogueISH_SI_SI_NS1D_6thread17LinearCombinationISH_Li1EffLNS1I_9ScaleType4KindE0ELNS_15FloatRoundStyleE2ESH_EENS1_15EpilogueDefaultEEEEEvvEEEEvNT_6ParamsE --------------------------
	.section	.nv.shared._ZN7cutlass13device_kernelINS_4gemm6kernel13GemmUniversalIN4cute5tupleIJiiiiEEENS1_10collective13CollectiveMmaINS1_37MainloopSm90TmaGmmaWarpSpecializedFP8ILi5ENS5_IJNS4_1CILi1EEESB_SB_EEENS1_35KernelTmaWarpSpecializedCooperativeEEENS5_IJNSA_ILi128EEESF_SF_EEENS_12float_e4m3_tENS5_IJlSB_lEEESH_SI_NS4_8TiledMMAINS4_8MMA_AtomIJNS4_4SM904GMMA31MMA_64x128x32_F32E4M3E4M3_SS_TNILNSM_7ScaleInE1ELSO_1EEEEEENS4_6LayoutINS5_IJNSA_ILi2EEESB_SB_EEENS5_IJSB_NSA_ILi0EEESU_EEEEENS5_IJNS4_10UnderscoreESX_SX_EEEEENS4_13SM90_TMA_LOADENS4_14ComposedLayoutINS4_7SwizzleILi3ELi4ELi3EEENS4_18smem_ptr_flag_bitsILi8EEENSR_INS5_IJNSA_ILi8EEESF_EEENS5_IJSF_SB_EEEEEEEvNS4_8identityES10_S1A_vS1B_EENS_8epilogue10collective6detail29Sm90TmaWarpSpecializedAdapterINS1E_15DefaultEpilogueISH_SI_SI_NS1D_6thread17LinearCombinationISH_Li1EffLNS1I_9ScaleType4KindE0ELNS_15FloatRoundStyleE2ESH_EENS1_15EpilogueDefaultEEEEEvvEEEEvNT_6ParamsE,"aw",@nobits
	.sectionflags	@""
	.align	16
	.zero		1024


//--------------------- .nv.shared.reserved.0     --------------------------
	.section	.nv.shared.reserved.0,"aw",@nobits
	.weak		__nv_reservedSMEM_offset_0_alias
	.size		__nv_reservedSMEM_offset_0_alias, 0, 0
	.other		__nv_reservedSMEM_offset_0_alias,@"STO_CUDA_RESERVED_SHARED STV_DEFAULT"
__nv_reservedSMEM_offset_0_alias:
	.zero		0


//--------------------- .nv.global                --------------------------
	.section	.nv.global,"aw",@nobits
.nv.global:
	.type		_ZN40_INTERNAL_32ccff42_4_k_cu_ee0591dd_258114cute1_E,@object
	.size		_ZN40_INTERNAL_32ccff42_4_k_cu_ee0591dd_258114cute1_E,(_ZN40_INTERNAL_32ccff42_4_k_cu_ee0591dd_258114cuda3std3__45__cpo6cbeginE - _ZN40_INTERNAL_32ccff42_4_k_cu_ee0591dd_258114cute1_E)
_ZN40_INTERNAL_32ccff42_4_k_cu_ee0591dd_258114cute1_E:
	.zero		1
	.type		_ZN40_INTERNAL_32ccff42_4_k_cu_ee0591dd_258114cuda3std3__45__cpo6cbeginE,@object
	.size		_ZN40_INTERNAL_32ccff42_4_k_cu_ee0591dd_258114cuda3std3__45__cpo6cbeginE,(_ZN40_INTERNAL_32ccff42_4_k_cu_ee0591dd_258114cuda3std3__48in_placeE - _ZN40_INTERNAL_32ccff42_4_k_cu_ee0591dd_258114cuda3std3__45__cpo6cbeginE)
_ZN40_INTERNAL_32ccff42_4_k_cu_ee0591dd_258114cuda3std3__45__cpo6cbeginE:
	.zero		1
	.type		_ZN40_INTERNAL_32ccff42_4_k_cu_ee0591dd_258114cuda3std3__48in_placeE,@object
	.size		_ZN40_INTERNAL_32ccff42_4_k_cu_ee0591dd_258114cuda3std3__48in_placeE,(_ZN40_INTERNAL_32ccff42_4_k_cu_ee0591dd_258114cuda3std6ranges3__45__cpo9iter_moveE - _ZN40_INTERNAL_32ccff42_4_k_cu_ee0591dd_258114cuda3std3__48in_placeE)
_ZN40_INTERNAL_32ccff42_4_k_cu_ee0591dd_258114cuda3std3__48in_placeE:
	.zero		1
	.type		_ZN40_INTERNAL_32ccff42_4_k_cu_ee0591dd_258114cuda3std6ranges3__45__cpo9iter_moveE,@object
	.size		_ZN40_INTERNAL_32ccff42_4_k_cu_ee0591dd_258114cuda3std6ranges3__45__cpo9iter_moveE,(_ZN40_INTERNAL_32ccff42_4_k_cu_ee0591dd_258114cuda3std3__45__cpo5beginE - _ZN40_INTERNAL_32ccff42_4_k_cu_ee0591dd_258114cuda3std6ranges3__45__cpo9iter_moveE)
_ZN40_INTERNAL_32ccff42_4_k_cu_ee0591dd_258114cuda3std6ranges3__45__cpo9iter_moveE:
	.zero		1
	.type		_ZN40_INTERNAL_32ccff42_4_k_cu_ee0591dd_258114cuda3std3__45__cpo5beginE,@object
	.size		_ZN40_INTERNAL_32ccff42_4_k_cu_ee0591dd_258114cuda3std3__45__cpo5beginE,(_ZN40_INTERNAL_32ccff42_4_k_cu_ee0591dd_258114cuda3std3__442_GLOBAL__N__32ccff42_4_k_cu_ee0591dd_258116ignoreE - _ZN40_INTERNAL_32ccff42_4_k_cu_ee0591dd_258114cuda3std3__45__cpo5beginE)
_ZN40_INTERNAL_32ccff42_4_k_cu_ee0591dd_258114cuda3std3__45__cpo5beginE:
	.zero		1
	.type		_ZN40_INTERNAL_32ccff42_4_k_cu_ee0591dd_258114cuda3std3__442_GLOBAL__N__32ccff42_4_k_cu_ee0591dd_258116ignoreE,@object
	.size		_ZN40_INTERNAL_32ccff42_4_k_cu_ee0591dd_258114cuda3std3__442_GLOBAL__N__32ccff42_4_k_cu_ee0591dd_258116ignoreE,(_ZN40_INTERNAL_32ccff42_4_k_cu_ee0591dd_258114cute7productE - _ZN40_INTERNAL_32ccff42_4_k_cu_ee0591dd_258114cuda3std3__442_GLOBAL__N__32ccff42_4_k_cu_ee0591dd_258116ignoreE)
_ZN40_INTERNAL_32ccff42_4_k_cu_ee0591dd_258114cuda3std3__442_GLOBAL__N__32ccff42_4_k_cu_ee0591dd_258116ignoreE:
	.zero		1
	.type		_ZN40_INTERNAL_32ccff42_4_k_cu_ee0591dd_258114cute7productE,@object
	.size		_ZN40_INTERNAL_32ccff42_4_k_cu_ee0591dd_258114cute7productE,(_ZN40_INTERNAL_32ccff42_4_k_cu_ee0591dd_258114cuda3std3__45__cpo3endE - _ZN40_INTERNAL_32ccff42_4_k_cu_ee0591dd_258114cute7productE)
_ZN40_INTERNAL_32ccff42_4_k_cu_ee0591dd_258114cute7productE:
	.zero		1
	.type		_ZN40_INTERNAL_32ccff42_4_k_cu_ee0591dd_258114cuda3std3__45__cpo3endE,@object
	.size		_ZN40_INTERNAL_32ccff42_4_k_cu_ee0591dd_258114cuda3std3__45__cpo3endE,(_ZN40_INTERNAL_32ccff42_4_k_cu_ee0591dd_258114cuda3std3__419piecewise_constructE - _ZN40_INTERNAL_32ccff42_4_k_cu_ee0591dd_258114cuda3std3__45__cpo3endE)
_ZN40_INTERNAL_32ccff42_4_k_cu_ee0591dd_258114cuda3std3__45__cpo3endE:
	.zero		1
	.type		_ZN40_INTERNAL_32ccff42_4_k_cu_ee0591dd_258114cuda3std3__419piecewise_constructE,@object
	.size		_ZN40_INTERNAL_32ccff42_4_k_cu_ee0591dd_258114cuda3std3__419piecewise_constructE,(_ZN40_INTERNAL_32ccff42_4_k_cu_ee0591dd_258114cuda3std3__45__cpo4cendE - _ZN40_INTERNAL_32ccff42_4_k_cu_ee0591dd_258114cuda3std3__419piecewise_constructE)
_ZN40_INTERNAL_32ccff42_4_k_cu_ee0591dd_258114cuda3std3__419piecewise_constructE:
	.zero		1
	.type		_ZN40_INTERNAL_32ccff42_4_k_cu_ee0591dd_258114cuda3std3__45__cpo4cendE,@object
	.size		_ZN40_INTERNAL_32ccff42_4_k_cu_ee0591dd_258114cuda3std3__45__cpo4cendE,(_ZN40_INTERNAL_32ccff42_4_k_cu_ee0591dd_258114cuda3std6ranges3__45__cpo4swapE - _ZN40_INTERNAL_32ccff42_4_k_cu_ee0591dd_258114cuda3std3__45__cpo4cendE)
_ZN40_INTERNAL_32ccff42_4_k_cu_ee0591dd_258114cuda3std3__45__cpo4cendE:
	.zero		1
	.type		_ZN40_INTERNAL_32ccff42_4_k_cu_ee0591dd_258114cuda3std6ranges3__45__cpo4swapE,@object
	.size		_ZN40_INTERNAL_32ccff42_4_k_cu_ee0591dd_258114cuda3std6ranges3__45__cpo4swapE,(.L_7 - _ZN40_INTERNAL_32ccff42_4_k_cu_ee0591dd_258114cuda3std6ranges3__45__cpo4swapE)
_ZN40_INTERNAL_32ccff42_4_k_cu_ee0591dd_258114cuda3std6ranges3__45__cpo4swapE:
	.zero		1
.L_7:


//--------------------- .nv.constant0._ZN7cutlass13device_kernelINS_4gemm6kernel13GemmUniversalIN4cute5tupleIJiiiiEEENS1_10collective13CollectiveMmaINS1_37MainloopSm90TmaGmmaWarpSpecializedFP8ILi5ENS5_IJNS4_1CILi1EEESB_SB_EEENS1_35KernelTmaWarpSpecializedCooperativeEEENS5_IJNSA_ILi128EEESF_SF_EEENS_12float_e4m3_tENS5_IJlSB_lEEESH_SI_NS4_8TiledMMAINS4_8MMA_AtomIJNS4_4SM904GMMA31MMA_64x128x32_F32E4M3E4M3_SS_TNILNSM_7ScaleInE1ELSO_1EEEEEENS4_6LayoutINS5_IJNSA_ILi2EEESB_SB_EEENS5_IJSB_NSA_ILi0EEESU_EEEEENS5_IJNS4_10UnderscoreESX_SX_EEEEENS4_13SM90_TMA_LOADENS4_14ComposedLayoutINS4_7SwizzleILi3ELi4ELi3EEENS4_18smem_ptr_flag_bitsILi8EEENSR_INS5_IJNSA_ILi8EEESF_EEENS5_IJSF_SB_EEEEEEEvNS4_8identityES10_S1A_vS1B_EENS_8epilogue10collective6detail29Sm90TmaWarpSpecializedAdapterINS1E_15DefaultEpilogueISH_SI_SI_NS1D_6thread17LinearCombinationISH_Li1EffLNS1I_9ScaleType4KindE0ELNS_15FloatRoundStyleE2ESH_EENS1_15EpilogueDefaultEEEEEvvEEEEvNT_6ParamsE --------------------------
	.section	.nv.constant0._ZN7cutlass13device_kernelINS_4gemm6kernel13GemmUniversalIN4cute5tupleIJiiiiEEENS1_10collective13CollectiveMmaINS1_37MainloopSm90TmaGmmaWarpSpecializedFP8ILi5ENS5_IJNS4_1CILi1EEESB_SB_EEENS1_35KernelTmaWarpSpecializedCooperativeEEENS5_IJNSA_ILi128EEESF_SF_EEENS_12float_e4m3_tENS5_IJlSB_lEEESH_SI_NS4_8TiledMMAINS4_8MMA_AtomIJNS4_4SM904GMMA31MMA_64x128x32_F32E4M3E4M3_SS_TNILNSM_7ScaleInE1ELSO_1EEEEEENS4_6LayoutINS5_IJNSA_ILi2EEESB_SB_EEENS5_IJSB_NSA_ILi0EEESU_EEEEENS5_IJNS4_10UnderscoreESX_SX_EEEEENS4_13SM90_TMA_LOADENS4_14ComposedLayoutINS4_7SwizzleILi3ELi4ELi3EEENS4_18smem_ptr_flag_bitsILi8EEENSR_INS5_IJNSA_ILi8EEESF_EEENS5_IJSF_SB_EEEEEEEvNS4_8identityES10_S1A_vS1B_EENS_8epilogue10collective6detail29Sm90TmaWarpSpecializedAdapterINS1E_15DefaultEpilogueISH_SI_SI_NS1D_6thread17LinearCombinationISH_Li1EffLNS1I_9ScaleType4KindE0ELNS_15FloatRoundStyleE2ESH_EENS1_15EpilogueDefaultEEEEEvvEEEEvNT_6ParamsE,"a",@progbits
	.sectionflags	@""
	.align	4
.nv.constant0._ZN7cutlass13device_kernelINS_4gemm6kernel13GemmUniversalIN4cute5tupleIJiiiiEEENS1_10collective13CollectiveMmaINS1_37MainloopSm90TmaGmmaWarpSpecializedFP8ILi5ENS5_IJNS4_1CILi1EEESB_SB_EEENS1_35KernelTmaWarpSpecializedCooperativeEEENS5_IJNSA_ILi128EEESF_SF_EEENS_12float_e4m3_tENS5_IJlSB_lEEESH_SI_NS4_8TiledMMAINS4_8MMA_AtomIJNS4_4SM904GMMA31MMA_64x128x32_F32E4M3E4M3_SS_TNILNSM_7ScaleInE1ELSO_1EEEEEENS4_6LayoutINS5_IJNSA_ILi2EEESB_SB_EEENS5_IJSB_NSA_ILi0EEESU_EEEEENS5_IJNS4_10UnderscoreESX_SX_EEEEENS4_13SM90_TMA_LOADENS4_14ComposedLayoutINS4_7SwizzleILi3ELi4ELi3EEENS4_18smem_ptr_flag_bitsILi8EEENSR_INS5_IJNSA_ILi8EEESF_EEENS5_IJSF_SB_EEEEEEEvNS4_8identityES10_S1A_vS1B_EENS_8epilogue10collective6detail29Sm90TmaWarpSpecializedAdapterINS1E_15DefaultEpilogueISH_SI_SI_NS1D_6thread17LinearCombinationISH_Li1EffLNS1I_9ScaleType4KindE0ELNS_15FloatRoundStyleE2ESH_EENS1_15EpilogueDefaultEEEEEvvEEEEvNT_6ParamsE:
	.zero		1664


//--------------------- SYMBOLS --------------------------

	.type		.nv.reservedSmem.offset0,@object
	.size		.nv.reservedSmem.offset0,0x4
